// auto-generated by cutlass_sweep.gemm — config: {"arch": "sm_90", "cluster_m": 2, "cluster_n": 1, "dtype": "int8", "dtype_b": "int8", "layout": "nt", "stages": 0, "tile_k": 128, "tile_m": 256, "tile_n": 48}
#include "cutlass/cutlass.h"
#include "cutlass/gemm/collective/collective_builder.hpp"
#include "cutlass/gemm/device/gemm_universal_adapter.h"
#include "cutlass/gemm/kernel/gemm_universal.hpp"
#include "cutlass/epilogue/collective/collective_builder.hpp"

using ElemA = int8_t;
using ElemB = int8_t;
using ElemCD = int8_t;
using Acc  = int32_t;
using TileShape    = cute::Shape<cute::_256, cute::_48, cute::_128>;
using ClusterShape = cute::Shape<cute::_2, cute::_1, cute::_1>;

using CollectiveEpilogue = typename cutlass::epilogue::collective::CollectiveBuilder<
    cutlass::arch::Sm90, cutlass::arch::OpClassTensorOp,
    TileShape, ClusterShape,
    cutlass::epilogue::collective::EpilogueTileAuto,
    Acc, Acc,
    ElemCD, cutlass::layout::RowMajor, 128 / cutlass::sizeof_bits<ElemCD>::value,
    ElemCD, cutlass::layout::RowMajor, 128 / cutlass::sizeof_bits<ElemCD>::value,
    cutlass::epilogue::collective::EpilogueScheduleAuto
  >::CollectiveOp;

using CollectiveMainloop = typename cutlass::gemm::collective::CollectiveBuilder<
    cutlass::arch::Sm90, cutlass::arch::OpClassTensorOp,
    ElemA, cutlass::layout::RowMajor, 128 / cutlass::sizeof_bits<ElemA>::value,
    ElemB, cutlass::layout::ColumnMajor, 128 / cutlass::sizeof_bits<ElemB>::value,
    Acc,
    TileShape, ClusterShape,
    cutlass::gemm::collective::StageCountAutoCarveout<static_cast<int>(sizeof(typename CollectiveEpilogue::SharedStorage))>,
    cutlass::gemm::collective::KernelScheduleAuto
  >::CollectiveOp;

using GemmKernel = cutlass::gemm::kernel::GemmUniversal<
    cute::Shape<int,int,int,int>,
    CollectiveMainloop,
    CollectiveEpilogue
>;
using Gemm = cutlass::gemm::device::GemmUniversalAdapter<GemmKernel>;

// Force the device kernel symbol into the cubin without needing a host main.
auto* _anchor = &cutlass::device_kernel<GemmKernel>;


// ===== COMPILED SASS (sm_90a) =====

	.target	sm_90a

	.elftype	@"ET_EXEC"


//--------------------- .note.nv.tkinfo           --------------------------
	.section	.note.nv.tkinfo,"",@"SHT_NOTE"
	.sectionflags	@"SHF_NOTE_NV_TKINFO"
	.tkinfo
        /*0018*/ 	.word	0x00000002
        /*0030*/ 	.string	""
        /*0030*/ 	.string	"ptxas"
        /*0030*/ 	.string	"Cuda compilation tools, release 13.0, V13.0.88"
        /*0030*/ 	.string	"Build cuda_13.0.r13.0/compiler.36424714_0"
        /*0030*/ 	.string	"-arch sm_90a -m 64 "



//--------------------- .note.nv.cuinfo           --------------------------
	.section	.note.nv.cuinfo,"",@"SHT_NOTE"
	.sectionflags	@"SHF_NOTE_NV_CUINFO"
        /*0018*/ 	.short	0x0002
        /*001a*/ 	.short	0x005a
        /*001c*/ 	.short	0x0082
	.zero		2


//--------------------- .nv.info                  --------------------------
	.section	.nv.info,"",@"SHT_CUDA_INFO"
	.align	4


	//----- nvinfo : EIATTR_REGCOUNT
	.align		4
        /*0000*/ 	.byte	0x04, 0x2f
        /*0002*/ 	.short	(.L_15 - .L_14)
	.align		4
.L_14:
        /*0004*/ 	.word	index@(_ZN7cutlass13device_kernelINS_4gemm6kernel13GemmUniversalIN4cute5tupleIJiiiiEEENS1_10collective13CollectiveMmaINS1_34MainloopSm90TmaGmmaWarpSpecializedILi5ENS5_IJNS4_1CILi2EEENSA_ILi1EEESC_EEENS1_35KernelTmaWarpSpecializedCooperativeEEENS5_IJNSA_ILi256EEENSA_ILi48EEENSA_ILi128EEEEEEaNS5_IJlSC_lEEEaSK_NS4_8TiledMMAINS4_8MMA_AtomIJNS4_4SM904GMMA26MMA_64x16x32_S32S8S8_SS_TNEEEENS4_6LayoutISD_NS5_IJSC_NSA_ILi0EEESS_EEEEENS5_IJNS4_10UnderscoreESV_SV_EEEEENS4_13SM90_TMA_LOADENS4_14ComposedLayoutINS4_7SwizzleILi3ELi4ELi3EEENS4_18smem_ptr_flag_bitsILi8EEENSR_INS5_IJNSA_ILi8EEESI_EEENS5_IJSI_SC_EEEEEEEvNS4_8identityENS4_23SM90_TMA_LOAD_MULTICASTES18_vS19_EENS_8epilogue10collective6detail29Sm90TmaWarpSpecializedAdapterINS1D_15DefaultEpilogueIaSK_SK_NS1C_6thread17LinearCombinationIaLi1EiiLNS1H_9ScaleType4KindE0ELNS_15FloatRoundStyleE2EaEENS1_15EpilogueDefaultEEEEEvvEEEEvNT_6ParamsE)
        /*0008*/ 	.word	0x000000a8


	//----- nvinfo : EIATTR_FRAME_SIZE
	.align		4
.L_15:
        /*000c*/ 	.byte	0x04, 0x11
        /*000e*/ 	.short	(.L_17 - .L_16)
	.align		4
.L_16:
        /*0010*/ 	.word	index@(_ZN7cutlass13device_kernelINS_4gemm6kernel13GemmUniversalIN4cute5tupleIJiiiiEEENS1_10collective13CollectiveMmaINS1_34MainloopSm90TmaGmmaWarpSpecializedILi5ENS5_IJNS4_1CILi2EEENSA_ILi1EEESC_EEENS1_35KernelTmaWarpSpecializedCooperativeEEENS5_IJNSA_ILi256EEENSA_ILi48EEENSA_ILi128EEEEEEaNS5_IJlSC_lEEEaSK_NS4_8TiledMMAINS4_8MMA_AtomIJNS4_4SM904GMMA26MMA_64x16x32_S32S8S8_SS_TNEEEENS4_6LayoutISD_NS5_IJSC_NSA_ILi0EEESS_EEEEENS5_IJNS4_10UnderscoreESV_SV_EEEEENS4_13SM90_TMA_LOADENS4_14ComposedLayoutINS4_7SwizzleILi3ELi4ELi3EEENS4_18smem_ptr_flag_bitsILi8EEENSR_INS5_IJNSA_ILi8EEESI_EEENS5_IJSI_SC_EEEEEEEvNS4_8identityENS4_23SM90_TMA_LOAD_MULTICASTES18_vS19_EENS_8epilogue10collective6detail29Sm90TmaWarpSpecializedAdapterINS1D_15DefaultEpilogueIaSK_SK_NS1C_6thread17LinearCombinationIaLi1EiiLNS1H_9ScaleType4KindE0ELNS_15FloatRoundStyleE2EaEENS1_15EpilogueDefaultEEEEEvvEEEEvNT_6ParamsE)
        /*0014*/ 	.word	0x00000000


	//----- nvinfo : EIATTR_MIN_STACK_SIZE
	.align		4
.L_17:
        /*0018*/ 	.byte	0x04, 0x12
        /*001a*/ 	.short	(.L_19 - .L_18)
	.align		4
.L_18:
        /*001c*/ 	.word	index@(_ZN7cutlass13device_kernelINS_4gemm6kernel13GemmUniversalIN4cute5tupleIJiiiiEEENS1_10collective13CollectiveMmaINS1_34MainloopSm90TmaGmmaWarpSpecializedILi5ENS5_IJNS4_1CILi2EEENSA_ILi1EEESC_EEENS1_35KernelTmaWarpSpecializedCooperativeEEENS5_IJNSA_ILi256EEENSA_ILi48EEENSA_ILi128EEEEEEaNS5_IJlSC_lEEEaSK_NS4_8TiledMMAINS4_8MMA_AtomIJNS4_4SM904GMMA26MMA_64x16x32_S32S8S8_SS_TNEEEENS4_6LayoutISD_NS5_IJSC_NSA_ILi0EEESS_EEEEENS5_IJNS4_10UnderscoreESV_SV_EEEEENS4_13SM90_TMA_LOADENS4_14ComposedLayoutINS4_7SwizzleILi3ELi4ELi3EEENS4_18smem_ptr_flag_bitsILi8EEENSR_INS5_IJNSA_ILi8EEESI_EEENS5_IJSI_SC_EEEEEEEvNS4_8identityENS4_23SM90_TMA_LOAD_MULTICASTES18_vS19_EENS_8epilogue10collective6detail29Sm90TmaWarpSpecializedAdapterINS1D_15DefaultEpilogueIaSK_SK_NS1C_6thread17LinearCombinationIaLi1EiiLNS1H_9ScaleType4KindE0ELNS_15FloatRoundStyleE2EaEENS1_15EpilogueDefaultEEEEEvvEEEEvNT_6ParamsE)
        /*0020*/ 	.word	0x00000000
.L_19:


//--------------------- .nv.compat                --------------------------
	.section	.nv.compat,"",@"SHT_CUDA_COMPAT_INFO"
	.align	4
        /*0000*/ 	.byte	0x02, 0x09, 0x01, 0x00, 0x02, 0x02, 0x04, 0x00, 0x02, 0x05, 0x05, 0x00, 0x03, 0x07, 0x01, 0x01
        /*0010*/ 	.byte	0x02, 0x03, 0x01, 0x00, 0x02, 0x06, 0x01, 0x00, 0x04, 0x0b, 0x08, 0x00, 0x00, 0x00, 0x00, 0x00
        /*0020*/ 	.byte	0x00, 0x00, 0x00, 0x00


//--------------------- .nv.info._ZN7cutlass13device_kernelINS_4gemm6kernel13GemmUniversalIN4cute5tupleIJiiiiEEENS1_10collective13CollectiveMmaINS1_34MainloopSm90TmaGmmaWarpSpecializedILi5ENS5_IJNS4_1CILi2EEENSA_ILi1EEESC_EEENS1_35KernelTmaWarpSpecializedCooperativeEEENS5_IJNSA_ILi256EEENSA_ILi48EEENSA_ILi128EEEEEEaNS5_IJlSC_lEEEaSK_NS4_8TiledMMAINS4_8MMA_AtomIJNS4_4SM904GMMA26MMA_64x16x32_S32S8S8_SS_TNEEEENS4_6LayoutISD_NS5_IJSC_NSA_ILi0EEESS_EEEEENS5_IJNS4_10UnderscoreESV_SV_EEEEENS4_13SM90_TMA_LOADENS4_14ComposedLayoutINS4_7SwizzleILi3ELi4ELi3EEENS4_18smem_ptr_flag_bitsILi8EEENSR_INS5_IJNSA_ILi8EEESI_EEENS5_IJSI_SC_EEEEEEEvNS4_8identityENS4_23SM90_TMA_LOAD_MULTICASTES18_vS19_EENS_8epilogue10collective6detail29Sm90TmaWarpSpecializedAdapterINS1D_15DefaultEpilogueIaSK_SK_NS1C_6thread17LinearCombinationIaLi1EiiLNS1H_9ScaleType4KindE0ELNS_15FloatRoundStyleE2EaEENS1_15EpilogueDefaultEEEEEvvEEEEvNT_6ParamsE --------------------------
	.section	.nv.info._ZN7cutlass13device_kernelINS_4gemm6kernel13GemmUniversalIN4cute5tupleIJiiiiEEENS1_10collective13CollectiveMmaINS1_34MainloopSm90TmaGmmaWarpSpecializedILi5ENS5_IJNS4_1CILi2EEENSA_ILi1EEESC_EEENS1_35KernelTmaWarpSpecializedCooperativeEEENS5_IJNSA_ILi256EEENSA_ILi48EEENSA_ILi128EEEEEEaNS5_IJlSC_lEEEaSK_NS4_8TiledMMAINS4_8MMA_AtomIJNS4_4SM904GMMA26MMA_64x16x32_S32S8S8_SS_TNEEEENS4_6LayoutISD_NS5_IJSC_NSA_ILi0EEESS_EEEEENS5_IJNS4_10UnderscoreESV_SV_EEEEENS4_13SM90_TMA_LOADENS4_14ComposedLayoutINS4_7SwizzleILi3ELi4ELi3EEENS4_18smem_ptr_flag_bitsILi8EEENSR_INS5_IJNSA_ILi8EEESI_EEENS5_IJSI_SC_EEEEEEEvNS4_8identityENS4_23SM90_TMA_LOAD_MULTICASTES18_vS19_EENS_8epilogue10collective6detail29Sm90TmaWarpSpecializedAdapterINS1D_15DefaultEpilogueIaSK_SK_NS1C_6thread17LinearCombinationIaLi1EiiLNS1H_9ScaleType4KindE0ELNS_15FloatRoundStyleE2EaEENS1_15EpilogueDefaultEEEEEvvEEEEvNT_6ParamsE,"",@"SHT_CUDA_INFO"
	.sectionflags	@""
	.align	4


	//----- nvinfo : EIATTR_CUDA_API_VERSION
	.align		4
        /*0000*/ 	.byte	0x04, 0x37
        /*0002*/ 	.short	(.L_21 - .L_20)
.L_20:
        /*0004*/ 	.word	0x00000082


	//----- nvinfo : EIATTR_KPARAM_INFO
	.align		4
.L_21:
        /*0008*/ 	.byte	0x04, 0x17
        /*000a*/ 	.short	(.L_23 - .L_22)
.L_22:
        /*000c*/ 	.word	0x00000000
        /*0010*/ 	.short	0x0000
        /*0012*/ 	.short	0x0070
        /*0014*/ 	.byte	0x00, 0xf0, 0x01, 0x10


	//----- nvinfo : EIATTR_SPARSE_MMA_MASK
	.align		4
.L_23:
        /*0018*/ 	.byte	0x03, 0x50
        /*001a*/ 	.short	0x0000


	//----- nvinfo : EIATTR_MAXREG_COUNT
	.align		4
        /*001c*/ 	.byte	0x03, 0x1b
        /*001e*/ 	.short	0x00a8


	//----- nvinfo : EIATTR_NUM_BARRIERS
	.align		4
        /*0020*/ 	.byte	0x02, 0x4c
        /*0022*/ 	.byte	0x01
	.zero		1


	//----- nvinfo : EIATTR_EXTERNS
	.align		4
        /*0024*/ 	.byte	0x04, 0x0f
        /*0026*/ 	.short	(.L_25 - .L_24)


	//   ....[0]....
	.align		4
.L_24:
        /*0028*/ 	.word	index@(__assertfail)


	//----- nvinfo : EIATTR_MERCURY_ISA_VERSION
	.align		4
.L_25:
        /*002c*/ 	.byte	0x03, 0x5f
        /*002e*/ 	.short	0x0101


	//----- nvinfo : EIATTR_INT_WARP_WIDE_INSTR_OFFSETS
	.align		4
        /*0030*/ 	.byte	0x04, 0x31
        /*0032*/ 	.short	(.L_27 - .L_26)


	//   ....[0]....
.L_26:
        /*0034*/ 	.word	0x000004a0


	//   ....[1]....
        /*0038*/ 	.word	0x000004d0


	//   ....[2]....
        /*003c*/ 	.word	0x00000690


	//----- nvinfo : EIATTR_COOP_GROUP_MASK_REGIDS
	.align		4
.L_27:
        /*0040*/ 	.byte	0x04, 0x29
        /*0042*/ 	.short	(.L_29 - .L_28)


	//   ....[0]....
.L_28:
        /*0044*/ 	.word	0xffffffff


	//   ....[1]....
        /*0048*/ 	.word	0xffffffff


	//   ....[2]....
        /*004c*/ 	.word	0xffffffff


	//   ....[3]....
        /*0050*/ 	.word	0xffffffff


	//   ....[4]....
        /*0054*/ 	.word	0xffffffff


	//   ....[5]....
        /*0058*/ 	.word	0xffffffff


	//----- nvinfo : EIATTR_COOP_GROUP_INSTR_OFFSETS
	.align		4
.L_29:
        /*005c*/ 	.byte	0x04, 0x28
        /*005e*/ 	.short	(.L_31 - .L_30)


	//   ....[0]....
.L_30:
        /*0060*/ 	.word	0x00000060


	//   ....[1]....
        /*0064*/ 	.word	0x00000070


	//   ....[2]....
        /*0068*/ 	.word	0x00000130


	//   ....[3]....
        /*006c*/ 	.word	0x000002f0


	//   ....[4]....
        /*0070*/ 	.word	0x00000810


	//   ....[5]....
        /*0074*/ 	.word	0x00001240


	//----- nvinfo : EIATTR_REG_RECONFIG
	.align		4
.L_31:
        /*0078*/ 	.byte	0x01, 0x54
	.zero		2


	//----- nvinfo : EIATTR_SYSCALL_OFFSETS
	.align		4
        /*007c*/ 	.byte	0x04, 0x46
        /*007e*/ 	.short	(.L_33 - .L_32)


	//   ....[0]....
.L_32:
        /*0080*/ 	.word	0x00001410


	//----- nvinfo : EIATTR_MBARRIER_INSTR_OFFSETS
	.align		4
.L_33:
        /*0084*/ 	.byte	0x04, 0x39
        /*0086*/ 	.short	(.L_35 - .L_34)


	//   ....[0]....
.L_34:
        /*0088*/ 	.word	0x00000230
        /*008c*/ 	.word	0x000000ff
        /*0090*/ 	.word	0x00000000
        /*0094*/ 	.short	0x0100
        /*0096*/ 	.byte	0x08
	.zero		1


	//   ....[1]....
        /*0098*/ 	.word	0x00000240
        /*009c*/ 	.word	0x000000ff
        /*00a0*/ 	.word	0x00000028
        /*00a4*/ 	.short	0x0100
        /*00a6*/ 	.byte	0x08
	.zero		1


	//   ....[2]....
        /*00a8*/ 	.word	0x00000250
        /*00ac*/ 	.word	0x000000ff
        /*00b0*/ 	.word	0x00000008
        /*00b4*/ 	.short	0x0100
        /*00b6*/ 	.byte	0x08
	.zero		1


	//   ....[3]....
        /*00b8*/ 	.word	0x00000260
        /*00bc*/ 	.word	0x000000ff
        /*00c0*/ 	.word	0x00000030
        /*00c4*/ 	.short	0x0100
        /*00c6*/ 	.byte	0x08
	.zero		1


	//   ....[4]....
        /*00c8*/ 	.word	0x00000270
        /*00cc*/ 	.word	0x000000ff
        /*00d0*/ 	.word	0x00000010
        /*00d4*/ 	.short	0x0100
        /*00d6*/ 	.byte	0x08
	.zero		1


	//   ....[5]....
        /*00d8*/ 	.word	0x00000280
        /*00dc*/ 	.word	0x000000ff
        /*00e0*/ 	.word	0x00000038
        /*00e4*/ 	.short	0x0100
        /*00e6*/ 	.byte	0x08
	.zero		1


	//   ....[6]....
        /*00e8*/ 	.word	0x00000290
        /*00ec*/ 	.word	0x000000ff
        /*00f0*/ 	.word	0x00000018
        /*00f4*/ 	.short	0x0100
        /*00f6*/ 	.byte	0x08
	.zero		1


	//   ....[7]....
        /*00f8*/ 	.word	0x000002a0
        /*00fc*/ 	.word	0x000000ff
        /*0100*/ 	.word	0x00000040
        /*0104*/ 	.short	0x0100
        /*0106*/ 	.byte	0x08
	.zero		1


	//   ....[8]....
        /*0108*/ 	.word	0x000002b0
        /*010c*/ 	.word	0x000000ff
        /*0110*/ 	.word	0x00000020
        /*0114*/ 	.short	0x0100
        /*0116*/ 	.byte	0x08
	.zero		1


	//   ....[9]....
        /*0118*/ 	.word	0x000002c0
        /*011c*/ 	.word	0x000000ff
        /*0120*/ 	.word	0x00000048
        /*0124*/ 	.short	0x0100
        /*0126*/ 	.byte	0x08
	.zero		1


	//   ....[10]....
        /*0128*/ 	.word	0x00000710
        /*012c*/ 	.word	0x000000ff
        /*0130*/ 	.word	0x00000060
        /*0134*/ 	.short	0x0100
        /*0136*/ 	.byte	0x06
	.zero		1


	//   ....[11]....
        /*0138*/ 	.word	0x000007a0
        /*013c*/ 	.word	0x000000ff
        /*0140*/ 	.word	0x00000068
        /*0144*/ 	.short	0x0100
        /*0146*/ 	.byte	0x06
	.zero		1


	//   ....[12]....
        /*0148*/ 	.word	0x000014e0
        /*014c*/ 	.word	0x00000003
        /*0150*/ 	.word	0x00000000
        /*0154*/ 	.short	0x010a
        /*0156*/ 	.byte	0x3f
	.zero		1


	//   ....[13]....
        /*0158*/ 	.word	0x00001520
        /*015c*/ 	.word	0x00000003
        /*0160*/ 	.word	0x00000000
        /*0164*/ 	.short	0x010a
        /*0166*/ 	.byte	0x3f
	.zero		1


	//   ....[14]....
        /*0168*/ 	.word	0x00002060
        /*016c*/ 	.word	0x00000005
        /*0170*/ 	.word	0x00000000
        /*0174*/ 	.short	0x010a
        /*0176*/ 	.byte	0x3f
	.zero		1


	//   ....[15]....
        /*0178*/ 	.word	0x000020a0
        /*017c*/ 	.word	0x00000005
        /*0180*/ 	.word	0x00000000
        /*0184*/ 	.short	0x010a
        /*0186*/ 	.byte	0x3f
	.zero		1


	//   ....[16]....
        /*0188*/ 	.word	0x00002a90
        /*018c*/ 	.word	0x00000005
        /*0190*/ 	.word	0x00000000
        /*0194*/ 	.short	0x0101
        /*0196*/ 	.byte	0x3f
	.zero		1


	//   ....[17]....
        /*0198*/ 	.word	0x00002cb0
        /*019c*/ 	.word	0x00000003
        /*01a0*/ 	.word	0x00000000
        /*01a4*/ 	.short	0x0101
        /*01a6*/ 	.byte	0x3f
	.zero		1


	//   ....[18]....
        /*01a8*/ 	.word	0x00006710
        /*01ac*/ 	.word	0x00000017
        /*01b0*/ 	.word	0x00000028
        /*01b4*/ 	.short	0x010a
        /*01b6*/ 	.byte	0x3f
	.zero		1


	//   ....[19]....
        /*01b8*/ 	.word	0x00006a80
        /*01bc*/ 	.word	0x00000003
        /*01c0*/ 	.word	0x00000068
        /*01c4*/ 	.short	0x0101
        /*01c6*/ 	.byte	0x3f
	.zero		1


	//   ....[20]....
        /*01c8*/ 	.word	0x000071e0
        /*01cc*/ 	.word	0x00000007
        /*01d0*/ 	.word	0x00000000
        /*01d4*/ 	.short	0x010a
        /*01d6*/ 	.byte	0x3f
	.zero		1


	//   ....[21]....
        /*01d8*/ 	.word	0x00007260
        /*01dc*/ 	.word	0x00000008
        /*01e0*/ 	.word	0x00000000
        /*01e4*/ 	.short	0x010a
        /*01e6*/ 	.byte	0x3f
	.zero		1


	//   ....[22]....
        /*01e8*/ 	.word	0x000072f0
        /*01ec*/ 	.word	0x00000009
        /*01f0*/ 	.word	0x00000000
        /*01f4*/ 	.short	0x010a
        /*01f6*/ 	.byte	0x3f
	.zero		1


	//   ....[23]....
        /*01f8*/ 	.word	0x00007380
        /*01fc*/ 	.word	0x00000006
        /*0200*/ 	.word	0x00000000
        /*0204*/ 	.short	0x010a
        /*0206*/ 	.byte	0x3f
	.zero		1


	//   ....[24]....
        /*0208*/ 	.word	0x00007410
        /*020c*/ 	.word	0x00000003
        /*0210*/ 	.word	0x00000000
        /*0214*/ 	.short	0x010a
        /*0216*/ 	.byte	0x3f
	.zero		1


	//   ....[25]....
        /*0218*/ 	.word	0x00007470
        /*021c*/ 	.word	0x00000003
        /*0220*/ 	.word	0x00000000
        /*0224*/ 	.short	0x010a
        /*0226*/ 	.byte	0x3f
	.zero		1


	//   ....[26]....
        /*0228*/ 	.word	0x000074c0
        /*022c*/ 	.word	0x00000005
        /*0230*/ 	.word	0x00000000
        /*0234*/ 	.short	0x010a
        /*0236*/ 	.byte	0x3f
	.zero		1


	//   ....[27]....
        /*0238*/ 	.word	0x00007590
        /*023c*/ 	.word	0x00000017
        /*0240*/ 	.word	0x00000028
        /*0244*/ 	.short	0x010a
        /*0246*/ 	.byte	0x3f
	.zero		1


	//   ....[28]....
        /*0248*/ 	.word	0x00007660
        /*024c*/ 	.word	0x00000007
        /*0250*/ 	.word	0x00000000
        /*0254*/ 	.short	0x010a
        /*0256*/ 	.byte	0x3f
	.zero		1


	//   ....[29]....
        /*0258*/ 	.word	0x000076b0
        /*025c*/ 	.word	0x00000008
        /*0260*/ 	.word	0x00000000
        /*0264*/ 	.short	0x010a
        /*0266*/ 	.byte	0x3f
	.zero		1


	//   ....[30]....
        /*0268*/ 	.word	0x00007700
        /*026c*/ 	.word	0x00000009
        /*0270*/ 	.word	0x00000000
        /*0274*/ 	.short	0x010a
        /*0276*/ 	.byte	0x3f
	.zero		1


	//   ....[31]....
        /*0278*/ 	.word	0x00007750
        /*027c*/ 	.word	0x00000006
        /*0280*/ 	.word	0x00000000
        /*0284*/ 	.short	0x010a
        /*0286*/ 	.byte	0x3f
	.zero		1


	//----- nvinfo : EIATTR_NUM_MBARRIERS
	.align		4
.L_35:
        /*0288*/ 	.byte	0x03, 0x38
        /*028a*/ 	.short	0x000c


	//----- nvinfo : EIATTR_EXIT_INSTR_OFFSETS
	.align		4
        /*028c*/ 	.byte	0x04, 0x1c
        /*028e*/ 	.short	(.L_37 - .L_36)


	//   ....[0]....
.L_36:
        /*0290*/ 	.word	0x00000970


	//   ....[1]....
        /*0294*/ 	.word	0x00001180


	//   ....[2]....
        /*0298*/ 	.word	0x00005e20


	//   ....[3]....
        /*029c*/ 	.word	0x00006380


	//   ....[4]....
        /*02a0*/ 	.word	0x00007460


	//----- nvinfo : EIATTR_MAX_THREADS
	.align		4
.L_37:
        /*02a4*/ 	.byte	0x04, 0x05
        /*02a6*/ 	.short	(.L_39 - .L_38)
.L_38:
        /*02a8*/ 	.word	0x00000180
        /*02ac*/ 	.word	0x00000001
        /*02b0*/ 	.word	0x00000001


	//----- nvinfo : EIATTR_CRS_STACK_SIZE
	.align		4
.L_39:
        /*02b4*/ 	.byte	0x04, 0x1e
        /*02b6*/ 	.short	(.L_41 - .L_40)
.L_40:
        /*02b8*/ 	.word	0x00000000


	//----- nvinfo : EIATTR_CBANK_PARAM_SIZE
	.align		4
.L_41:
        /*02bc*/ 	.byte	0x03, 0x19
        /*02be*/ 	.short	0x0470


	//----- nvinfo : EIATTR_PARAM_CBANK
	.align		4
        /*02c0*/ 	.byte	0x04, 0x0a
        /*02c2*/ 	.short	(.L_43 - .L_42)
	.align		4
.L_42:
        /*02c4*/ 	.word	index@(.nv.constant0._ZN7cutlass13device_kernelINS_4gemm6kernel13GemmUniversalIN4cute5tupleIJiiiiEEENS1_10collective13CollectiveMmaINS1_34MainloopSm90TmaGmmaWarpSpecializedILi5ENS5_IJNS4_1CILi2EEENSA_ILi1EEESC_EEENS1_35KernelTmaWarpSpecializedCooperativeEEENS5_IJNSA_ILi256EEENSA_ILi48EEENSA_ILi128EEEEEEaNS5_IJlSC_lEEEaSK_NS4_8TiledMMAINS4_8MMA_AtomIJNS4_4SM904GMMA26MMA_64x16x32_S32S8S8_SS_TNEEEENS4_6LayoutISD_NS5_IJSC_NSA_ILi0EEESS_EEEEENS5_IJNS4_10UnderscoreESV_SV_EEEEENS4_13SM90_TMA_LOADENS4_14ComposedLayoutINS4_7SwizzleILi3ELi4ELi3EEENS4_18smem_ptr_flag_bitsILi8EEENSR_INS5_IJNSA_ILi8EEESI_EEENS5_IJSI_SC_EEEEEEEvNS4_8identityENS4_23SM90_TMA_LOAD_MULTICASTES18_vS19_EENS_8epilogue10collective6detail29Sm90TmaWarpSpecializedAdapterINS1D_15DefaultEpilogueIaSK_SK_NS1C_6thread17LinearCombinationIaLi1EiiLNS1H_9ScaleType4KindE0ELNS_15FloatRoundStyleE2EaEENS1_15EpilogueDefaultEEEEEvvEEEEvNT_6ParamsE)
        /*02c8*/ 	.short	0x0210
        /*02ca*/ 	.short	0x0470


	//----- nvinfo : EIATTR_SW_WAR
	.align		4
.L_43:
        /*02cc*/ 	.byte	0x04, 0x36
        /*02ce*/ 	.short	(.L_45 - .L_44)
.L_44:
        /*02d0*/ 	.word	0x00000008
.L_45:


//--------------------- .nv.callgraph             --------------------------
	.section	.nv.callgraph,"",@"SHT_CUDA_CALLGRAPH"
	.align	4
	.sectionentsize	8
	.align		4
        /*0000*/ 	.word	0x00000000
	.align		4
        /*0004*/ 	.word	0xffffffff
	.align		4
        /*0008*/ 	.word	index@(_ZN7cutlass13device_kernelINS_4gemm6kernel13GemmUniversalIN4cute5tupleIJiiiiEEENS1_10collective13CollectiveMmaINS1_34MainloopSm90TmaGmmaWarpSpecializedILi5ENS5_IJNS4_1CILi2EEENSA_ILi1EEESC_EEENS1_35KernelTmaWarpSpecializedCooperativeEEENS5_IJNSA_ILi256EEENSA_ILi48EEENSA_ILi128EEEEEEaNS5_IJlSC_lEEEaSK_NS4_8TiledMMAINS4_8MMA_AtomIJNS4_4SM904GMMA26MMA_64x16x32_S32S8S8_SS_TNEEEENS4_6LayoutISD_NS5_IJSC_NSA_ILi0EEESS_EEEEENS5_IJNS4_10UnderscoreESV_SV_EEEEENS4_13SM90_TMA_LOADENS4_14ComposedLayoutINS4_7SwizzleILi3ELi4ELi3EEENS4_18smem_ptr_flag_bitsILi8EEENSR_INS5_IJNSA_ILi8EEESI_EEENS5_IJSI_SC_EEEEEEEvNS4_8identityENS4_23SM90_TMA_LOAD_MULTICASTES18_vS19_EENS_8epilogue10collective6detail29Sm90TmaWarpSpecializedAdapterINS1D_15DefaultEpilogueIaSK_SK_NS1C_6thread17LinearCombinationIaLi1EiiLNS1H_9ScaleType4KindE0ELNS_15FloatRoundStyleE2EaEENS1_15EpilogueDefaultEEEEEvvEEEEvNT_6ParamsE)
	.align		4
        /*000c*/ 	.word	index@(__assertfail)
	.align		4
        /*0010*/ 	.word	0x00000000
	.align		4
        /*0014*/ 	.word	0xfffffffe
	.align		4
        /*0018*/ 	.word	0x00000000
	.align		4
        /*001c*/ 	.word	0xfffffffd
	.align		4
        /*0020*/ 	.word	0x00000000
	.align		4
        /*0024*/ 	.word	0xfffffffc


//--------------------- .nv.constant4             --------------------------
	.section	.nv.constant4,"a",@progbits
	.align	8
	.align		8
.nv.constant4:
        /*0000*/ 	.dword	__assertfail
	.align		8
        /*0008*/ 	.dword	__unnamed_1
	.align		8
        /*0010*/ 	.dword	_ZN39_INTERNAL_d872bdda_4_k_cu_25b79c03_93254cuda3std3__45__cpo5beginE
	.align		8
        /*0018*/ 	.dword	_ZN39_INTERNAL_d872bdda_4_k_cu_25b79c03_93254cuda3std3__45__cpo3endE
	.align		8
        /*0020*/ 	.dword	_ZN39_INTERNAL_d872bdda_4_k_cu_25b79c03_93254cuda3std3__45__cpo6cbeginE
	.align		8
        /*0028*/ 	.dword	_ZN39_INTERNAL_d872bdda_4_k_cu_25b79c03_93254cuda3std3__45__cpo4cendE
	.align		8
        /*0030*/ 	.dword	_ZN39_INTERNAL_d872bdda_4_k_cu_25b79c03_93254cuda3std3__441_GLOBAL__N__d872bdda_4_k_cu_25b79c03_93256ignoreE
	.align		8
        /*0038*/ 	.dword	_ZN39_INTERNAL_d872bdda_4_k_cu_25b79c03_93254cuda3std3__419piecewise_constructE
	.align		8
        /*0040*/ 	.dword	_ZN39_INTERNAL_d872bdda_4_k_cu_25b79c03_93254cuda3std3__48in_placeE
	.align		8
        /*0048*/ 	.dword	_ZN39_INTERNAL_d872bdda_4_k_cu_25b79c03_93254cuda3std6ranges3__45__cpo4swapE
	.align		8
        /*0050*/ 	.dword	_ZN39_INTERNAL_d872bdda_4_k_cu_25b79c03_93254cuda3std6ranges3__45__cpo9iter_moveE
	.align		8
        /*0058*/ 	.dword	_ZN39_INTERNAL_d872bdda_4_k_cu_25b79c03_93254cute7productE
	.align		8
        /*0060*/ 	.dword	_ZN39_INTERNAL_d872bdda_4_k_cu_25b79c03_93254cute1_E
	.align		8
        /*0068*/ 	.dword	$str$22
	.align		8
        /*0070*/ 	.dword	$str$23


//--------------------- .text._ZN7cutlass13device_kernelINS_4gemm6kernel13GemmUniversalIN4cute5tupleIJiiiiEEENS1_10collective13CollectiveMmaINS1_34MainloopSm90TmaGmmaWarpSpecializedILi5ENS5_IJNS4_1CILi2EEENSA_ILi1EEESC_EEENS1_35KernelTmaWarpSpecializedCooperativeEEENS5_IJNSA_ILi256EEENSA_ILi48EEENSA_ILi128EEEEEEaNS5_IJlSC_lEEEaSK_NS4_8TiledMMAINS4_8MMA_AtomIJNS4_4SM904GMMA26MMA_64x16x32_S32S8S8_SS_TNEEEENS4_6LayoutISD_NS5_IJSC_NSA_ILi0EEESS_EEEEENS5_IJNS4_10UnderscoreESV_SV_EEEEENS4_13SM90_TMA_LOADENS4_14ComposedLayoutINS4_7SwizzleILi3ELi4ELi3EEENS4_18smem_ptr_flag_bitsILi8EEENSR_INS5_IJNSA_ILi8EEESI_EEENS5_IJSI_SC_EEEEEEEvNS4_8identityENS4_23SM90_TMA_LOAD_MULTICASTES18_vS19_EENS_8epilogue10collective6detail29Sm90TmaWarpSpecializedAdapterINS1D_15DefaultEpilogueIaSK_SK_NS1C_6thread17LinearCombinationIaLi1EiiLNS1H_9ScaleType4KindE0ELNS_15FloatRoundStyleE2EaEENS1_15EpilogueDefaultEEEEEvvEEEEvNT_6ParamsE --------------------------
	.section	.text._ZN7cutlass13device_kernelINS_4gemm6kernel13GemmUniversalIN4cute5tupleIJiiiiEEENS1_10collective13CollectiveMmaINS1_34MainloopSm90TmaGmmaWarpSpecializedILi5ENS5_IJNS4_1CILi2EEENSA_ILi1EEESC_EEENS1_35KernelTmaWarpSpecializedCooperativeEEENS5_IJNSA_ILi256EEENSA_ILi48EEENSA_ILi128EEEEEEaNS5_IJlSC_lEEEaSK_NS4_8TiledMMAINS4_8MMA_AtomIJNS4_4SM904GMMA26MMA_64x16x32_S32S8S8_SS_TNEEEENS4_6LayoutISD_NS5_IJSC_NSA_ILi0EEESS_EEEEENS5_IJNS4_10UnderscoreESV_SV_EEEEENS4_13SM90_TMA_LOADENS4_14ComposedLayoutINS4_7SwizzleILi3ELi4ELi3EEENS4_18smem_ptr_flag_bitsILi8EEENSR_INS5_IJNSA_ILi8EEESI_EEENS5_IJSI_SC_EEEEEEEvNS4_8identityENS4_23SM90_TMA_LOAD_MULTICASTES18_vS19_EENS_8epilogue10collective6detail29Sm90TmaWarpSpecializedAdapterINS1D_15DefaultEpilogueIaSK_SK_NS1C_6thread17LinearCombinationIaLi1EiiLNS1H_9ScaleType4KindE0ELNS_15FloatRoundStyleE2EaEENS1_15EpilogueDefaultEEEEEvvEEEEvNT_6ParamsE,"ax",@progbits
	.align	128
.text._ZN7cutlass13device_kernelINS_4gemm6kernel13GemmUniversalIN4cute5tupleIJiiiiEEENS1_10collective13CollectiveMmaINS1_34MainloopSm90TmaGmmaWarpSpecializedILi5ENS5_IJNS4_1CILi2EEENSA_ILi1EEESC_EEENS1_35KernelTmaWarpSpecializedCooperativeEEENS5_IJNSA_ILi256EEENSA_ILi48EEENSA_ILi128EEEEEEaNS5_IJlSC_lEEEaSK_NS4_8TiledMMAINS4_8MMA_AtomIJNS4_4SM904GMMA26MMA_64x16x32_S32S8S8_SS_TNEEEENS4_6LayoutISD_NS5_IJSC_NSA_ILi0EEESS_EEEEENS5_IJNS4_10UnderscoreESV_SV_EEEEENS4_13SM90_TMA_LOADENS4_14ComposedLayoutINS4_7SwizzleILi3ELi4ELi3EEENS4_18smem_ptr_flag_bitsILi8EEENSR_INS5_IJNSA_ILi8EEESI_EEENS5_IJSI_SC_EEEEEEEvNS4_8identityENS4_23SM90_TMA_LOAD_MULTICASTES18_vS19_EENS_8epilogue10collective6detail29Sm90TmaWarpSpecializedAdapterINS1D_15DefaultEpilogueIaSK_SK_NS1C_6thread17LinearCombinationIaLi1EiiLNS1H_9ScaleType4KindE0ELNS_15FloatRoundStyleE2EaEENS1_15EpilogueDefaultEEEEEvvEEEEvNT_6ParamsE:
        .type           _ZN7cutlass13device_kernelINS_4gemm6kernel13GemmUniversalIN4cute5tupleIJiiiiEEENS1_10collective13CollectiveMmaINS1_34MainloopSm90TmaGmmaWarpSpecializedILi5ENS5_IJNS4_1CILi2EEENSA_ILi1EEESC_EEENS1_35KernelTmaWarpSpecializedCooperativeEEENS5_IJNSA_ILi256EEENSA_ILi48EEENSA_ILi128EEEEEEaNS5_IJlSC_lEEEaSK_NS4_8TiledMMAINS4_8MMA_AtomIJNS4_4SM904GMMA26MMA_64x16x32_S32S8S8_SS_TNEEEENS4_6LayoutISD_NS5_IJSC_NSA_ILi0EEESS_EEEEENS5_IJNS4_10UnderscoreESV_SV_EEEEENS4_13SM90_TMA_LOADENS4_14ComposedLayoutINS4_7SwizzleILi3ELi4ELi3EEENS4_18smem_ptr_flag_bitsILi8EEENSR_INS5_IJNSA_ILi8EEESI_EEENS5_IJSI_SC_EEEEEEEvNS4_8identityENS4_23SM90_TMA_LOAD_MULTICASTES18_vS19_EENS_8epilogue10collective6detail29Sm90TmaWarpSpecializedAdapterINS1D_15DefaultEpilogueIaSK_SK_NS1C_6thread17LinearCombinationIaLi1EiiLNS1H_9ScaleType4KindE0ELNS_15FloatRoundStyleE2EaEENS1_15EpilogueDefaultEEEEEvvEEEEvNT_6ParamsE,@function
        .size           _ZN7cutlass13device_kernelINS_4gemm6kernel13GemmUniversalIN4cute5tupleIJiiiiEEENS1_10collective13CollectiveMmaINS1_34MainloopSm90TmaGmmaWarpSpecializedILi5ENS5_IJNS4_1CILi2EEENSA_ILi1EEESC_EEENS1_35KernelTmaWarpSpecializedCooperativeEEENS5_IJNSA_ILi256EEENSA_ILi48EEENSA_ILi128EEEEEEaNS5_IJlSC_lEEEaSK_NS4_8TiledMMAINS4_8MMA_AtomIJNS4_4SM904GMMA26MMA_64x16x32_S32S8S8_SS_TNEEEENS4_6LayoutISD_NS5_IJSC_NSA_ILi0EEESS_EEEEENS5_IJNS4_10UnderscoreESV_SV_EEEEENS4_13SM90_TMA_LOADENS4_14ComposedLayoutINS4_7SwizzleILi3ELi4ELi3EEENS4_18smem_ptr_flag_bitsILi8EEENSR_INS5_IJNSA_ILi8EEESI_EEENS5_IJSI_SC_EEEEEEEvNS4_8identityENS4_23SM90_TMA_LOAD_MULTICASTES18_vS19_EENS_8epilogue10collective6detail29Sm90TmaWarpSpecializedAdapterINS1D_15DefaultEpilogueIaSK_SK_NS1C_6thread17LinearCombinationIaLi1EiiLNS1H_9ScaleType4KindE0ELNS_15FloatRoundStyleE2EaEENS1_15EpilogueDefaultEEEEEvvEEEEvNT_6ParamsE,(.L_x_173 - _ZN7cutlass13device_kernelINS_4gemm6kernel13GemmUniversalIN4cute5tupleIJiiiiEEENS1_10collective13CollectiveMmaINS1_34MainloopSm90TmaGmmaWarpSpecializedILi5ENS5_IJNS4_1CILi2EEENSA_ILi1EEESC_EEENS1_35KernelTmaWarpSpecializedCooperativeEEENS5_IJNSA_ILi256EEENSA_ILi48EEENSA_ILi128EEEEEEaNS5_IJlSC_lEEEaSK_NS4_8TiledMMAINS4_8MMA_AtomIJNS4_4SM904GMMA26MMA_64x16x32_S32S8S8_SS_TNEEEENS4_6LayoutISD_NS5_IJSC_NSA_ILi0EEESS_EEEEENS5_IJNS4_10UnderscoreESV_SV_EEEEENS4_13SM90_TMA_LOADENS4_14ComposedLayoutINS4_7SwizzleILi3ELi4ELi3EEENS4_18smem_ptr_flag_bitsILi8EEENSR_INS5_IJNSA_ILi8EEESI_EEENS5_IJSI_SC_EEEEEEEvNS4_8identityENS4_23SM90_TMA_LOAD_MULTICASTES18_vS19_EENS_8epilogue10collective6detail29Sm90TmaWarpSpecializedAdapterINS1D_15DefaultEpilogueIaSK_SK_NS1C_6thread17LinearCombinationIaLi1EiiLNS1H_9ScaleType4KindE0ELNS_15FloatRoundStyleE2EaEENS1_15EpilogueDefaultEEEEEvvEEEEvNT_6ParamsE)
        .other          _ZN7cutlass13device_kernelINS_4gemm6kernel13GemmUniversalIN4cute5tupleIJiiiiEEENS1_10collective13CollectiveMmaINS1_34MainloopSm90TmaGmmaWarpSpecializedILi5ENS5_IJNS4_1CILi2EEENSA_ILi1EEESC_EEENS1_35KernelTmaWarpSpecializedCooperativeEEENS5_IJNSA_ILi256EEENSA_ILi48EEENSA_ILi128EEEEEEaNS5_IJlSC_lEEEaSK_NS4_8TiledMMAINS4_8MMA_AtomIJNS4_4SM904GMMA26MMA_64x16x32_S32S8S8_SS_TNEEEENS4_6LayoutISD_NS5_IJSC_NSA_ILi0EEESS_EEEEENS5_IJNS4_10UnderscoreESV_SV_EEEEENS4_13SM90_TMA_LOADENS4_14ComposedLayoutINS4_7SwizzleILi3ELi4ELi3EEENS4_18smem_ptr_flag_bitsILi8EEENSR_INS5_IJNSA_ILi8EEESI_EEENS5_IJSI_SC_EEEEEEEvNS4_8identityENS4_23SM90_TMA_LOAD_MULTICASTES18_vS19_EENS_8epilogue10collective6detail29Sm90TmaWarpSpecializedAdapterINS1D_15DefaultEpilogueIaSK_SK_NS1C_6thread17LinearCombinationIaLi1EiiLNS1H_9ScaleType4KindE0ELNS_15FloatRoundStyleE2EaEENS1_15EpilogueDefaultEEEEEvvEEEEvNT_6ParamsE,@"STO_CUDA_ENTRY STV_DEFAULT"
_ZN7cutlass13device_kernelINS_4gemm6kernel13GemmUniversalIN4cute5tupleIJiiiiEEENS1_10collective13CollectiveMmaINS1_34MainloopSm90TmaGmmaWarpSpecializedILi5ENS5_IJNS4_1CILi2EEENSA_ILi1EEESC_EEENS1_35KernelTmaWarpSpecializedCooperativeEEENS5_IJNSA_ILi256EEENSA_ILi48EEENSA_ILi128EEEEEEaNS5_IJlSC_lEEEaSK_NS4_8TiledMMAINS4_8MMA_AtomIJNS4_4SM904GMMA26MMA_64x16x32_S32S8S8_SS_TNEEEENS4_6LayoutISD_NS5_IJSC_NSA_ILi0EEESS_EEEEENS5_IJNS4_10UnderscoreESV_SV_EEEEENS4_13SM90_TMA_LOADENS4_14ComposedLayoutINS4_7SwizzleILi3ELi4ELi3EEENS4_18smem_ptr_flag_bitsILi8EEENSR_INS5_IJNSA_ILi8EEESI_EEENS5_IJSI_SC_EEEEEEEvNS4_8identityENS4_23SM90_TMA_LOAD_MULTICASTES18_vS19_EENS_8epilogue10collective6detail29Sm90TmaWarpSpecializedAdapterINS1D_15DefaultEpilogueIaSK_SK_NS1C_6thread17LinearCombinationIaLi1EiiLNS1H_9ScaleType4KindE0ELNS_15FloatRoundStyleE2EaEENS1_15EpilogueDefaultEEEEEvvEEEEvNT_6ParamsE:
[----:B------:R-:W0:Y:S01]  /*0000*/  LDC R1, c[0x0][0x28] ;  /* 0x00000a00ff017b82 */ /* 0x000e220000000800 */
[----:B------:R-:W1:Y:S01]  /*0010*/  S2R R18, SR_TID.X ;  /* 0x0000000000127919 */ /* 0x000e620000002100 */
[----:B------:R-:W-:Y:S01]  /*0020*/  ELECT P0, URZ, PT ;  /* 0x00000000003f782f */ /* 0x000fe20003800000 */
[----:B------:R-:W-:Y:S01]  /*0030*/  BSSY B0, `(.L_x_0) ;  /* 0x000000f000007945 */ /* 0x000fe20003800000 */
[--C-:B-1----:R-:W-:Y:S02]  /*0040*/  SHF.R.U32.HI R0, RZ, 0x5, R18.reuse ;  /* 0x00000005ff007819 */ /* 0x102fe40000011612 */
[----:B------:R-:W-:-:S03]  /*0050*/  SHF.R.U32.HI R3, RZ, 0x7, R18 ;  /* 0x00000007ff037819 */ /* 0x000fc60000011612 */
[----:B------:R-:W1:Y:S04]  /*0060*/  SHFL.IDX PT, R2, R0, RZ, 0x1f ;  /* 0x00001fff00027589 */ /* 0x000e6800000e0000 */
[----:B------:R2:W3:Y:S01]  /*0070*/  SHFL.IDX PT, R5, R3, RZ, 0x1f ;  /* 0x00001fff03057589 */ /* 0x0004e200000e0000 */
[----:B-1----:R-:W-:-:S13]  /*0080*/  ISETP.NE.OR P0, PT, R2, RZ, !P0 ;  /* 0x000000ff0200720c */ /* 0x002fda0004705670 */
[----:B0-23--:R-:W-:Y:S05]  /*0090*/  @P0 BRA `(.L_x_1) ;  /* 0x0000000000200947 */ /* 0x00dfea0003800000 */
[----:B------:R-:W-:Y:S02]  /*00a0*/  ULDC.64 UR4, c[0x0][0x198] ;  /* 0x0000660000047ab9 */ /* 0x000fe40000000a00 */
[----:B------:R-:W-:Y:S02]  /*00b0*/  UIADD3 UR6, UP0, UR4, 0xf0, URZ ;  /* 0x000000f004067890 */ /* 0x000fe4000ff1e03f */
[----:B------:R-:W-:Y:S02]  /*00c0*/  UIADD3 UR4, UP1, UR4, 0x1f0, URZ ;  /* 0x000001f004047890 */ /* 0x000fe4000ff3e03f */
[----:B------:R-:W-:Y:S02]  /*00d0*/  UIADD3.X UR7, URZ, UR5, URZ, UP0, !UPT ;  /* 0x000000053f077290 */ /* 0x000fe400087fe43f */
[----:B------:R-:W-:-:S07]  /*00e0*/  UIADD3.X UR5, URZ, UR5, URZ, UP1, !UPT ;  /* 0x000000053f057290 */ /* 0x000fce0008ffe43f */
[----:B------:R0:W-:Y:S02]  /*00f0*/  UTMACCTL.PF [UR6] ;  /* 0x00000000060079b9 */ /* 0x0001e40008040000 */
[----:B------:R0:W-:Y:S02]  /*0100*/  UTMACCTL.PF [UR4] ;  /* 0x00000000040079b9 */ /* 0x0001e40008040000 */
[----:B0-----:R-:W-:Y:S01]  /*0110*/  NOP ;  /* 0x0000000000007918 */ /* 0x001fe20000000000 */
.L_x_1:
[----:B------:R-:W-:Y:S05]  /*0120*/  BSYNC B0 ;  /* 0x0000000000007941 */ /* 0x000fea0003800000 */
.L_x_0:
[----:B------:R-:W0:Y:S02]  /*0130*/  SHFL.IDX PT, R3, R0, RZ, 0x1f ;  /* 0x00001fff00037589 */ /* 0x000e2400000e0000 */
[----:B0-----:R-:W-:-:S13]  /*0140*/  ISETP.NE.AND P0, PT, R3, RZ, PT ;  /* 0x000000ff0300720c */ /* 0x001fda0003f05270 */
[----:B------:R-:W-:Y:S05]  /*0150*/  @P0 BRA `(.L_x_2) ;  /* 0x0000000000600947 */ /* 0x000fea0003800000 */
[----:B------:R-:W0:Y:S01]  /*0160*/  S2UR UR8, SR_CgaCtaId ;  /* 0x00000000000879c3 */ /* 0x000e220000008800 */
[----:B------:R-:W-:Y:S01]  /*0170*/  UMOV UR4, 0x400 ;  /* 0x0000040000047882 */ /* 0x000fe20000000000 */
[----:B------:R-:W-:Y:S01]  /*0180*/  UMOV UR5, 0x1 ;  /* 0x0000000100057882 */ /* 0x000fe20000000000 */
[----:B------:R-:W-:Y:S01]  /*0190*/  UMOV UR6, 0x4 ;  /* 0x0000000400067882 */ /* 0x000fe20000000000 */
[----:B------:R-:W-:Y:S01]  /*01a0*/  ELECT P0, URZ, PT ;  /* 0x00000000003f782f */ /* 0x000fe20003800000 */
[----:B------:R-:W-:-:S04]  /*01b0*/  UIADD3 UR6, -UR6, 0x100000, URZ ;  /* 0x0010000006067890 */ /* 0x000fc8000fffe13f */
[----:B------:R-:W-:Y:S02]  /*01c0*/  USHF.L.U32 UR7, UR6, 0xb, URZ ;  /* 0x0000000b06077899 */ /* 0x000fe4000800063f */
[----:B------:R-:W-:Y:S02]  /*01d0*/  USHF.L.U32 UR6, UR6, 0x1, URZ ;  /* 0x0000000106067899 */ /* 0x000fe4000800063f */
[----:B0-----:R-:W-:Y:S02]  /*01e0*/  ULEA UR8, UR8, UR4, 0x18 ;  /* 0x0000000408087291 */ /* 0x001fe4000f8ec03f */
[----:B------:R-:W-:-:S04]  /*01f0*/  UIADD3 UR4, -UR5, 0x100000, URZ ;  /* 0x0010000005047890 */ /* 0x000fc8000fffe13f */
[----:B------:R-:W-:Y:S02]  /*0200*/  USHF.L.U32 UR5, UR4, 0xb, URZ ;  /* 0x0000000b04057899 */ /* 0x000fe4000800063f */
[----:B------:R-:W-:Y:S01]  /*0210*/  USHF.L.U32 UR4, UR4, 0x1, URZ ;  /* 0x0000000104047899 */ /* 0x000fe2000800063f */
[----:B------:R-:W0:Y:S11]  /*0220*/  FENCE.VIEW.ASYNC.S ;  /* 0x00000000000073c6 */ /* 0x000e360000000000 */
[----:B0-----:R0:W1:Y:S01]  /*0230*/  SYNCS.EXCH.64 URZ, [UR8], UR4 ;  /* 0x00000004083f75b2 */ /* 0x0010620008000100 */
[----:B------:R0:W2:Y:S01]  /*0240*/  SYNCS.EXCH.64 URZ, [UR8+0x28], UR6 ;  /* 0x00002806083f75b2 */ /* 0x0000a20008000100 */
[----:B------:R0:W3:Y:S01]  /*0250*/  SYNCS.EXCH.64 URZ, [UR8+0x8], UR4 ;  /* 0x00000804083f75b2 */ /* 0x0000e20008000100 */
[----:B------:R0:W4:Y:S01]  /*0260*/  SYNCS.EXCH.64 URZ, [UR8+0x30], UR6 ;  /* 0x00003006083f75b2 */ /* 0x0001220008000100 */
[----:B------:R0:W0:Y:S01]  /*0270*/  SYNCS.EXCH.64 URZ, [UR8+0x10], UR4 ;  /* 0x00001004083f75b2 */ /* 0x0000220008000100 */
[----:B------:R0:W0:Y:S01]  /*0280*/  SYNCS.EXCH.64 URZ, [UR8+0x38], UR6 ;  /* 0x00003806083f75b2 */ /* 0x0000220008000100 */
[----:B------:R0:W0:Y:S01]  /*0290*/  SYNCS.EXCH.64 URZ, [UR8+0x18], UR4 ;  /* 0x00001804083f75b2 */ /* 0x0000220008000100 */
[----:B------:R0:W0:Y:S01]  /*02a0*/  SYNCS.EXCH.64 URZ, [UR8+0x40], UR6 ;  /* 0x00004006083f75b2 */ /* 0x0000220008000100 */
[----:B------:R0:W0:Y:S01]  /*02b0*/  SYNCS.EXCH.64 URZ, [UR8+0x20], UR4 ;  /* 0x00002004083f75b2 */ /* 0x0000220008000100 */
[----:B------:R0:W0:Y:S01]  /*02c0*/  SYNCS.EXCH.64 URZ, [UR8+0x48], UR6 ;  /* 0x00004806083f75b2 */ /* 0x0000220008000100 */
[----:B------:R-:W-:Y:S01]  /*02d0*/  NOP ;  /* 0x0000000000007918 */ /* 0x000fe20000000000 */
.L_x_2:
[----:B------:R-:W-:Y:S01]  /*02e0*/  SHF.R.S32.HI R7, RZ, 0x1f, R18 ;  /* 0x0000001fff077819 */ /* 0x000fe20000011412 */
[----:B------:R-:W5:Y:S01]  /*02f0*/  SHFL.IDX PT, R0, R0, RZ, 0x1f ;  /* 0x00001fff00007589 */ /* 0x000f6200000e0000 */
[----:B0-----:R-:W0:Y:S01]  /*0300*/  S2UR UR8, SR_CTAID.X ;  /* 0x00000000000879c3 */ /* 0x001e220000002500 */
[----:B------:R-:W-:Y:S02]  /*0310*/  ELECT P0, URZ, PT ;  /* 0x00000000003f782f */ /* 0x000fe40003800000 */
[----:B------:R-:W-:Y:S01]  /*0320*/  LEA.HI R7, R7, R18, RZ, 0x7 ;  /* 0x0000001207077211 */ /* 0x000fe200078f38ff */
[----:B------:R-:W1:Y:S01]  /*0330*/  S2R R4, SR_CTAID.Y ;  /* 0x0000000000047919 */ /* 0x000e620000002600 */
[----:B------:R-:W-:Y:S01]  /*0340*/  SHF.R.S32.HI R8, RZ, 0x1f, R3 ;  /* 0x0000001fff087819 */ /* 0x000fe20000011403 */
[----:B------:R-:W-:Y:S01]  /*0350*/  ULDC UR4, c[0x0][0x150] ;  /* 0x0000540000047ab9 */ /* 0x000fe20000000800 */
[----:B------:R-:W-:Y:S01]  /*0360*/  LOP3.LUT R7, R7, 0xffffff80, RZ, 0xc0, !PT ;  /* 0xffffff8007077812 */ /* 0x000fe200078ec0ff */
[----:B------:R-:W-:Y:S01]  /*0370*/  NOP ;  /* 0x0000000000007918 */ /* 0x000fe20000000000 */
[----:B------:R-:W-:Y:S01]  /*0380*/  LEA.HI R8, R8, R3, RZ, 0x2 ;  /* 0x0000000308087211 */ /* 0x000fe200078f10ff */
[----:B------:R-:W2:Y:S01]  /*0390*/  LDC R10, c[0x0][0x144] ;  /* 0x00005100ff0a7b82 */ /* 0x000ea20000000800 */
[----:B------:R-:W-:Y:S01]  /*03a0*/  NOP ;  /* 0x0000000000007918 */ /* 0x000fe20000000000 */
[----:B------:R-:W-:Y:S01]  /*03b0*/  IMAD.IADD R6, R18, 0x1, -R7 ;  /* 0x0000000112067824 */ /* 0x000fe200078e0a07 */
[----:B------:R-:W-:Y:S01]  /*03c0*/  LOP3.LUT R8, R8, 0x3ffffffc, RZ, 0xc0, !PT ;  /* 0x3ffffffc08087812 */ /* 0x000fe200078ec0ff */
[----:B------:R-:W-:Y:S01]  /*03d0*/  IMAD.MOV.U32 R23, RZ, RZ, 0x1 ;  /* 0x00000001ff177424 */ /* 0x000fe200078e00ff */
[----:B------:R-:W-:-:S02]  /*03e0*/  ISETP.NE.AND P3, PT, R5, RZ, PT ;  /* 0x000000ff0500720c */ /* 0x000fc40003f65270 */
[----:B------:R-:W-:Y:S01]  /*03f0*/  SHF.R.S32.HI R7, RZ, 0x1f, R6 ;  /* 0x0000001fff077819 */ /* 0x000fe20000011406 */
[----:B------:R-:W-:Y:S01]  /*0400*/  IMAD.IADD R8, R3, 0x1, -R8 ;  /* 0x0000000103087824 */ /* 0x000fe200078e0a08 */
[----:B------:R-:W3:Y:S02]  /*0410*/  LDC R13, c[0x0][0x140] ;  /* 0x00005000ff0d7b82 */ /* 0x000ee40000000800 */
[----:B------:R-:W-:Y:S02]  /*0420*/  LEA.HI R7, R7, R6, RZ, 0x3 ;  /* 0x0000000607077211 */ /* 0x000fe400078f18ff */
[----:B-----5:R-:W-:Y:S02]  /*0430*/  ISETP.NE.OR P0, PT, R0, RZ, !P0 ;  /* 0x000000ff0000720c */ /* 0x020fe40004705670 */
[--C-:B------:R-:W-:Y:S02]  /*0440*/  SHF.R.S32.HI R0, RZ, 0x3, R7.reuse ;  /* 0x00000003ff007819 */ /* 0x100fe40000011407 */
[----:B------:R-:W-:-:S02]  /*0450*/  SHF.R.S32.HI R7, RZ, 0x1f, R7 ;  /* 0x0000001fff077819 */ /* 0x000fc40000011407 */
[----:B0-----:R-:W-:Y:S02]  /*0460*/  I2FP.F32.U32 R9, UR8 ;  /* 0x0000000800097c45 */ /* 0x001fe40008201000 */
[----:B------:R-:W-:-:S03]  /*0470*/  LEA.HI R7, R7, R0, RZ, 0x2 ;  /* 0x0000000007077211 */ /* 0x000fc600078f10ff */
[----:B------:R-:W-:Y:S01]  /*0480*/  FMUL R9, R9, UR4 ;  /* 0x0000000409097c20 */ /* 0x000fe20008400000 */
[----:B------:R-:W-:Y:S01]  /*0490*/  LOP3.LUT R7, R7, 0xfffffffc, RZ, 0xc0, !PT ;  /* 0xfffffffc07077812 */ /* 0x000fe200078ec0ff */
[----:B------:R-:W-:Y:S01]  /*04a0*/  VOTEU.ALL UP0, P0 ;  /* 0x00000000003f7886 */ /* 0x000fe20000000000 */
[----:B-1----:R-:W-:Y:S01]  /*04b0*/  I2FP.F32.U32 R3, R4 ;  /* 0x0000000400037245 */ /* 0x002fe20000201000 */
[----:B------:R-:W-:Y:S01]  /*04c0*/  ULDC UR4, c[0x0][0x154] ;  /* 0x0000550000047ab9 */ /* 0x000fe20000000800 */
[----:B------:R-:W-:Y:S01]  /*04d0*/  VOTEU.ALL UP1, P0 ;  /* 0x00000000003f7886 */ /* 0x000fe20000020000 */
[----:B------:R-:W0:Y:S01]  /*04e0*/  F2I.U32.TRUNC.NTZ R9, R9 ;  /* 0x0000000900097305 */ /* 0x000e22000020f000 */
[----:B------:R-:W-:Y:S01]  /*04f0*/  IMAD.IADD R7, R0, 0x1, -R7 ;  /* 0x0000000100077824 */ /* 0x000fe200078e0a07 */
[----:B------:R-:W1:Y:S01]  /*0500*/  @!UP0 S2UR UR7, SR_CgaCtaId ;  /* 0x00000000000789c3 */ /* 0x000e620000008800 */
[----:B------:R-:W-:Y:S01]  /*0510*/  FMUL R12, R3, UR4 ;  /* 0x00000004030c7c20 */ /* 0x000fe20008400000 */
[----:B------:R-:W-:Y:S01]  /*0520*/  UMOV UR4, 0x20 ;  /* 0x0000002000047882 */ /* 0x000fe20000000000 */
[----:B------:R-:W-:Y:S01]  /*0530*/  IMAD R8, R8, 0x4, R7 ;  /* 0x0000000408087824 */ /* 0x000fe200078e0207 */
[----:B------:R-:W-:Y:S01]  /*0540*/  @!UP0 UMOV UR6, 0x400 ;  /* 0x0000040000068882 */ /* 0x000fe20000000000 */
[----:B------:R-:W-:-:S04]  /*0550*/  @!UP0 UIADD3 UR4, -UR4, 0x100000, URZ ;  /* 0x0010000004048890 */ /* 0x000fc8000fffe13f */
[----:B------:R-:W-:Y:S02]  /*0560*/  @!UP0 USHF.L.U32 UR5, UR4, 0xb, URZ ;  /* 0x0000000b04058899 */ /* 0x000fe4000800063f */
[----:B------:R-:W-:Y:S01]  /*0570*/  @!UP0 USHF.L.U32 UR4, UR4, 0x1, URZ ;  /* 0x0000000104048899 */ /* 0x000fe2000800063f */
[----:B---3--:R-:W-:Y:S01]  /*0580*/  ISETP.EQ.U32.AND P2, PT, R13, 0x1, PT ;  /* 0x000000010d00780c */ /* 0x008fe20003f42070 */
[----:B------:R-:W3:Y:S01]  /*0590*/  F2I.U32.TRUNC.NTZ R12, R12 ;  /* 0x0000000c000c7305 */ /* 0x000ee2000020f000 */
[----:B------:R-:W-:Y:S01]  /*05a0*/  LEA.HI R0, R8, R8, RZ, 0x1 ;  /* 0x0000000808007211 */ /* 0x000fe200078f08ff */
[----:B------:R-:W5:Y:S03]  /*05b0*/  LDC R7, c[0x0][0x148] ;  /* 0x00005200ff077b82 */ /* 0x000f660000000800 */
[----:B------:R-:W-:Y:S01]  /*05c0*/  LOP3.LUT R11, R0, 0xfffffffe, RZ, 0xc0, !PT ;  /* 0xfffffffe000b7812 */ /* 0x000fe200078ec0ff */
[----:B0-----:R-:W-:Y:S01]  /*05d0*/  IMAD.MOV R15, RZ, RZ, -R9 ;  /* 0x000000ffff0f7224 */ /* 0x001fe200078e0a09 */
[----:B------:R-:W-:-:S03]  /*05e0*/  SHF.R.S32.HI R9, RZ, 0x1f, R2 ;  /* 0x0000001fff097819 */ /* 0x000fc60000011402 */
[----:B--2---:R-:W-:Y:S01]  /*05f0*/  IMAD R3, R10, R15, UR8 ;  /* 0x000000080a037e24 */ /* 0x004fe2000f8e020f */
[----:B------:R-:W-:Y:S01]  /*0600*/  LEA.HI R9, R9, R2, RZ, 0x2 ;  /* 0x0000000209097211 */ /* 0x000fe200078f10ff */
[C---:B------:R-:W-:Y:S02]  /*0610*/  IMAD.IADD R0, R8.reuse, 0x1, -R11 ;  /* 0x0000000108007824 */ /* 0x040fe400078e0a0b */
[----:B------:R-:W-:Y:S01]  /*0620*/  IMAD.SHL.U32 R11, R8, 0x4, RZ ;  /* 0x00000004080b7824 */ /* 0x000fe200078e00ff */
[----:B------:R-:W-:Y:S01]  /*0630*/  LOP3.LUT R9, R9, 0xfffffffc, RZ, 0xc0, !PT ;  /* 0xfffffffc09097812 */ /* 0x000fe200078ec0ff */
[----:B---3--:R-:W-:Y:S01]  /*0640*/  IMAD.MOV R24, RZ, RZ, -R12 ;  /* 0x000000ffff187224 */ /* 0x008fe200078e0a0c */
[----:B------:R-:W-:Y:S01]  /*0650*/  ISETP.NE.AND P4, PT, R0, R3, PT ;  /* 0x000000030000720c */ /* 0x000fe20003f85270 */
[----:B-1----:R-:W-:Y:S01]  /*0660*/  @!UP0 ULEA UR6, UR7, UR6, 0x18 ;  /* 0x0000000607068291 */ /* 0x002fe2000f8ec03f */
[----:B------:R-:W-:Y:S01]  /*0670*/  LOP3.LUT R22, R8, 0xc, R11, 0x78, !PT ;  /* 0x0000000c08167812 */ /* 0x000fe200078e780b */
[----:B------:R-:W-:Y:S01]  /*0680*/  IMAD.IADD R0, R2, 0x1, -R9 ;  /* 0x0000000102007824 */ /* 0x000fe200078e0a09 */
[----:B------:R-:W-:Y:S01]  /*0690*/  VOTEU.ALL UP0, P0 ;  /* 0x00000000003f7886 */ /* 0x000fe20000000000 */
[----:B------:R-:W-:Y:S01]  /*06a0*/  LOP3.LUT P0, RZ, R6, 0x7, RZ, 0xc0, !PT ;  /* 0x0000000706ff7812 */ /* 0x000fe2000780c0ff */
[----:B------:R-:W-:-:S02]  /*06b0*/  VIADD R6, R5, 0xffffffff ;  /* 0xffffffff05067836 */ /* 0x000fc40000000000 */
[----:B------:R-:W-:Y:S01]  /*06c0*/  ISETP.NE.AND P1, PT, R0, 0x3, PT ;  /* 0x000000030000780c */ /* 0x000fe20003f25270 */
[----:B-----5:R-:W-:Y:S01]  /*06d0*/  IMAD R9, R7, R24, R4 ;  /* 0x0000001807097224 */ /* 0x020fe200078e0204 */
[----:B------:R-:W-:Y:S02]  /*06e0*/  ISETP.LT.U32.AND P0, PT, R22, 0x2, !P0 ;  /* 0x000000021600780c */ /* 0x000fe40004701070 */
[----:B------:R-:W-:Y:S01]  /*06f0*/  ISETP.EQ.OR P1, PT, R0, RZ, !P1 ;  /* 0x000000ff0000720c */ /* 0x000fe20004f22670 */
[----:B------:R-:W0:Y:S02]  /*0700*/  FENCE.VIEW.ASYNC.S ;  /* 0x00000000000073c6 */ /* 0x000e240000000000 */
[----:B0-----:R0:W1:Y:S01]  /*0710*/  @!UP0 SYNCS.EXCH.64 URZ, [UR6+0x60], UR4 ;  /* 0x00006004063f85b2 */ /* 0x0010620008000100 */
[----:B------:R-:W-:Y:S02]  /*0720*/  @P4 LEA.HI R2, R22, R22, RZ, 0x1 ;  /* 0x0000001616024211 */ /* 0x000fe400078f08ff */
[----:B------:R-:W-:-:S02]  /*0730*/  ISETP.EQ.AND P1, PT, R5, RZ, P1 ;  /* 0x000000ff0500720c */ /* 0x000fc40000f22270 */
[----:B------:R-:W-:Y:S02]  /*0740*/  @P4 SHF.R.S32.HI R2, RZ, 0x1, R2 ;  /* 0x00000001ff024819 */ /* 0x000fe40000011402 */
[----:B------:R-:W-:Y:S02]  /*0750*/  ISETP.GE.U32.AND P6, PT, R6, 0x2, PT ;  /* 0x000000020600780c */ /* 0x000fe40003fc6070 */
[----:B------:R-:W-:Y:S02]  /*0760*/  @P4 ISETP.NE.AND P5, PT, R2, R9, PT ;  /* 0x000000090200420c */ /* 0x000fe40003fa5270 */
[----:B------:R-:W-:Y:S02]  /*0770*/  SEL R2, RZ, 0x1, !P0 ;  /* 0x00000001ff027807 */ /* 0x000fe40004000000 */
[----:B------:R-:W-:Y:S02]  /*0780*/  @P4 SEL R23, RZ, 0x1, P5 ;  /* 0x00000001ff174807 */ /* 0x000fe40002800000 */
[----:B------:R-:W-:Y:S01]  /*0790*/  SEL R19, RZ, 0x1, !P1 ;  /* 0x00000001ff137807 */ /* 0x000fe20004800000 */
[----:B------:R0:W2:Y:S01]  /*07a0*/  @!UP1 SYNCS.EXCH.64 URZ, [UR6+0x68], UR4 ;  /* 0x00006804063f95b2 */ /* 0x0000a20008000100 */
[----:B------:R-:W-:Y:S01]  /*07b0*/  LOP3.LUT R23, R23, R2, RZ, 0xc0, !PT ;  /* 0x0000000217177212 */ /* 0x000fe200078ec0ff */
[----:B------:R-:W-:Y:S01]  /*07c0*/  NOP ;  /* 0x0000000000007918 */ /* 0x000fe20000000000 */
[----:B------:R-:W-:Y:S01]  /*07d0*/  SEL R19, R19, 0x2, P6 ;  /* 0x0000000213137807 */ /* 0x000fe20003000000 */
[----:B------:R-:W-:Y:S06]  /*07e0*/  @!P2 BRA `(.L_x_3) ;  /* 0x000000000008a947 */ /* 0x000fec0003800000 */
[----:B-12-4-:R-:W-:Y:S01]  /*07f0*/  UCGABAR_ARV ;  /* 0x00000000000079c7 */ /* 0x016fe20008000000 */
[----:B------:R-:W-:Y:S05]  /*0800*/  BRA `(.L_x_4) ;  /* 0x0000000000047947 */ /* 0x000fea0003800000 */
.L_x_3:
[----:B-12-4-:R-:W-:Y:S01]  /*0810*/  NOP ;  /* 0x0000000000007918 */ /* 0x016fe20000000000 */
.L_x_4:
[----:B------:R-:W1:Y:S01]  /*0820*/  LDC R2, c[0x0][0x65c] ;  /* 0x00019700ff027b82 */ /* 0x000e620000000800 */
[----:B------:R-:W-:Y:S02]  /*0830*/  IMAD.U32 R8, RZ, RZ, UR8 ;  /* 0x00000008ff087e24 */ /* 0x000fe4000f8e00ff */
[----:B------:R-:W-:Y:S01]  /*0840*/  IMAD.MOV.U32 R9, RZ, RZ, RZ ;  /* 0x000000ffff097224 */ /* 0x000fe200078e00ff */
[----:B-1----:R-:W-:-:S04]  /*0850*/  ISETP.NE.AND P1, PT, R2, 0x1, PT ;  /* 0x000000010200780c */ /* 0x002fc80003f25270 */
[----:B------:R-:W-:-:S09]  /*0860*/  P2R R5, PR, RZ, 0x2 ;  /* 0x00000002ff057803 */ /* 0x000fd20000000000 */
[----:B------:R-:W1:Y:S01]  /*0870*/  @P1 LDC R17, c[0x0][0x10] ;  /* 0x00000400ff111b82 */ /* 0x000e620000000800 */
[----:B------:R-:W-:Y:S02]  /*0880*/  @P1 IMAD.MOV.U32 R5, RZ, RZ, RZ ;  /* 0x000000ffff051224 */ /* 0x000fe400078e00ff */
[----:B------:R-:W-:-:S05]  /*0890*/  @P1 IMAD.MOV.U32 R13, RZ, RZ, RZ ;  /* 0x000000ffff0d1224 */ /* 0x000fca00078e00ff */
[----:B------:R-:W2:Y:S01]  /*08a0*/  @!P1 LDC R11, c[0x0][0xc] ;  /* 0x00000300ff0b9b82 */ /* 0x000ea20000000800 */
[----:B-1----:R-:W-:-:S04]  /*08b0*/  @P1 IMAD.WIDE.U32 R16, R17, UR8, R4 ;  /* 0x0000000811101c25 */ /* 0x002fc8000f8e0004 */
[----:B------:R-:W-:Y:S02]  /*08c0*/  @P1 IMAD.IADD R17, R17, 0x1, R13 ;  /* 0x0000000111111824 */ /* 0x000fe400078e020d */
[----:B--2---:R-:W-:-:S04]  /*08d0*/  @!P1 IMAD.WIDE.U32 R8, R4, R11, R8 ;  /* 0x0000000b04089225 */ /* 0x004fc800078e0008 */
[----:B------:R-:W-:Y:S02]  /*08e0*/  @!P1 IMAD.MOV.U32 R16, RZ, RZ, R8 ;  /* 0x000000ffff109224 */ /* 0x000fe400078e0008 */
[----:B------:R-:W-:Y:S01]  /*08f0*/  @!P1 IMAD.MOV.U32 R17, RZ, RZ, R9 ;  /* 0x000000ffff119224 */ /* 0x000fe200078e0009 */
[----:B------:R-:W-:Y:S06]  /*0900*/  @!P2 BRA `(.L_x_5) ;  /* 0x00000000000ca947 */ /* 0x000fec0003800000 */
[----:B------:R-:W-:Y:S01]  /*0910*/  UCGABAR_WAIT ;  /* 0x0000000000007dc7 */ /* 0x000fe20008000000 */
[----:B------:R-:W-:Y:S01]  /*0920*/  CCTL.IVALL ;  /* 0x00000000ff00798f */ /* 0x000fe20002000000 */
[----:B------:R-:W-:Y:S05]  /*0930*/  BRA `(.L_x_6) ;  /* 0x0000000000047947 */ /* 0x000fea0003800000 */
.L_x_5:
[----:B------:R-:W-:Y:S06]  /*0940*/  BAR.SYNC.DEFER_BLOCKING 0x0 ;  /* 0x0000000000007b1d */ /* 0x000fec0000010000 */
.L_x_6:
[----:B------:R-:W-:Y:S05]  /*0950*/  @!P3 BRA `(.L_x_7) ;  /* 0x000000540034b947 */ /* 0x000fea0003800000 */
[----:B------:R-:W-:-:S13]  /*0960*/  ISETP.GT.U32.AND P0, PT, R6, 0x1, PT ;  /* 0x000000010600780c */ /* 0x000fda0003f04070 */
[----:B0-----:R-:W-:Y:S05]  /*0970*/  @P0 EXIT ;  /* 0x000000000000094d */ /* 0x001fea0003800000 */
[----:B------:R-:W-:Y:S01]  /*0980*/  ULDC.64 UR4, c[0x0][0x650] ;  /* 0x0001940000047ab9 */ /* 0x000fe20000000a00 */
[----:B------:R-:W-:Y:S01]  /*0990*/  PRMT R0, RZ, 0x7610, R0 ;  /* 0x00007610ff007816 */ /* 0x000fe20000000000 */
[----:B------:R-:W-:Y:S01]  /*09a0*/  IMAD.MOV.U32 R76, RZ, RZ, -0x1 ;  /* 0xffffffffff4c7424 */ /* 0x000fe200078e00ff */
[----:B------:R-:W-:Y:S01]  /*09b0*/  ISETP.GE.U32.AND P0, PT, R16, UR4, PT ;  /* 0x0000000410007c0c */ /* 0x000fe2000bf06070 */
[----:B------:R-:W-:Y:S02]  /*09c0*/  IMAD.MOV.U32 R77, RZ, RZ, -0x1 ;  /* 0xffffffffff4d7424 */ /* 0x000fe400078e00ff */
[----:B------:R-:W-:Y:S01]  /*09d0*/  IMAD.MOV.U32 R75, RZ, RZ, -0x1 ;  /* 0xffffffffff4b7424 */ /* 0x000fe200078e00ff */
[----:B------:R-:W-:-:S13]  /*09e0*/  ISETP.GE.U32.AND.EX P0, PT, R17, UR5, PT, P0 ;  /* 0x0000000511007c0c */ /* 0x000fda000bf06100 */
[----:B------:R-:W-:Y:S05]  /*09f0*/  @P0 BRA `(.L_x_8) ;  /* 0x0000000400280947 */ /* 0x000fea0003800000 */
[----:B------:R-:W0:Y:S01]  /*0a00*/  LDC.64 R20, c[0x0][0x628] ;  /* 0x00018a00ff147b82 */ /* 0x000e220000000a00 */
[----:B------:R-:W-:Y:S02]  /*0a10*/  IMAD.MOV.U32 R8, RZ, RZ, R16 ;  /* 0x000000ffff087224 */ /* 0x000fe400078e0010 */
[----:B------:R-:W-:-:S05]  /*0a20*/  IMAD.MOV.U32 R9, RZ, RZ, R17 ;  /* 0x000000ffff097224 */ /* 0x000fca00078e0011 */
[----:B------:R-:W1:Y:S08]  /*0a30*/  LDC R0, c[0x0][0x630] ;  /* 0x00018c00ff007b82 */ /* 0x000e700000000800 */
[----:B------:R-:W2:Y:S01]  /*0a40*/  LDC.64 R26, c[0x0][0x620] ;  /* 0x00018800ff1a7b82 */ /* 0x000ea20000000a00 */
[----:B0-----:R-:W-:-:S04]  /*0a50*/  ISETP.NE.U32.AND P0, PT, R20, RZ, PT ;  /* 0x000000ff1400720c */ /* 0x001fc80003f05070 */
[----:B------:R-:W-:-:S13]  /*0a60*/  ISETP.NE.AND.EX P0, PT, R21, RZ, PT, P0 ;  /* 0x000000ff1500720c */ /* 0x000fda0003f05300 */
[----:B-12---:R-:W-:Y:S05]  /*0a70*/  @!P0 BRA `(.L_x_9) ;  /* 0x0000000000288947 */ /* 0x006fea0003800000 */
[----:B------:R-:W0:Y:S02]  /*0a80*/  LDC R13, c[0x0][0x634] ;  /* 0x00018d00ff0d7b82 */ /* 0x000e240000000800 */
[----:B0-----:R-:W-:-:S05]  /*0a90*/  IADD3 R13, P0, R16, R13, RZ ;  /* 0x0000000d100d7210 */ /* 0x001fca0007f1e0ff */
[----:B------:R-:W-:-:S04]  /*0aa0*/  IMAD.X R15, RZ, RZ, R17, P0 ;  /* 0x000000ffff0f7224 */ /* 0x000fc800000e0611 */
[----:B------:R-:W-:-:S04]  /*0ab0*/  IMAD.WIDE.U32 R8, R15, R20, RZ ;  /* 0x000000140f087225 */ /* 0x000fc800078e00ff */
[----:B------:R-:W-:-:S04]  /*0ac0*/  IMAD.WIDE.U32 R10, P0, R13, R21, R8 ;  /* 0x000000150d0a7225 */ /* 0x000fc80007800008 */
[----:B------:R-:W-:-:S04]  /*0ad0*/  IMAD.WIDE.U32 R8, R13, R20, RZ ;  /* 0x000000140d087225 */ /* 0x000fc800078e00ff */
[----:B------:R-:W-:Y:S01]  /*0ae0*/  IMAD.X R13, RZ, RZ, RZ, P0 ;  /* 0x000000ffff0d7224 */ /* 0x000fe200000e06ff */
[----:B------:R-:W-:Y:S01]  /*0af0*/  IADD3 RZ, P0, R9, R10, RZ ;  /* 0x0000000a09ff7210 */ /* 0x000fe20007f1e0ff */
[----:B------:R-:W-:-:S04]  /*0b00*/  IMAD.MOV.U32 R12, RZ, RZ, R11 ;  /* 0x000000ffff0c7224 */ /* 0x000fc800078e000b */
[----:B------:R-:W-:-:S08]  /*0b10*/  IMAD.WIDE.U32.X R8, R15, R21, R12, P0 ;  /* 0x000000150f087225 */ /* 0x000fd000000e040c */
.L_x_9:
[----:B------:R-:W0:Y:S01]  /*0b20*/  LDC.64 R20, c[0x0][0x640] ;  /* 0x00019000ff147b82 */ /* 0x000e220000000a00 */
[--C-:B------:R-:W-:Y:S01]  /*0b30*/  SHF.R.U64 R75, R8, R0, R9.reuse ;  /* 0x00000000084b7219 */ /* 0x100fe20000001209 */
[----:B------:R-:W-:Y:S01]  /*0b40*/  IMAD R28, R7, R24, R4 ;  /* 0x00000018071c7224 */ /* 0x000fe200078e0204 */
[----:B------:R-:W-:Y:S01]  /*0b50*/  SHF.R.U32.HI R0, RZ, R0, R9 ;  /* 0x00000000ff007219 */ /* 0x000fe20000011609 */
[----:B------:R-:W-:Y:S01]  /*0b60*/  IMAD.MOV.U32 R25, RZ, RZ, 0x1 ;  /* 0x00000001ff197424 */ /* 0x000fe200078e00ff */
[----:B------:R-:W-:-:S03]  /*0b70*/  IADD3 R5, P0, RZ, -R75, RZ ;  /* 0x8000004bff057210 */ /* 0x000fc60007f1e0ff */
[----:B------:R-:W1:Y:S02]  /*0b80*/  LDC R6, c[0x0][0x618] ;  /* 0x00018600ff067b82 */ /* 0x000e640000000800 */
[----:B------:R-:W-:-:S04]  /*0b90*/  IMAD.X R9, RZ, RZ, ~R0, P0 ;  /* 0x000000ffff097224 */ /* 0x000fc800000e0e00 */
[-C--:B------:R-:W-:Y:S02]  /*0ba0*/  IMAD R0, R9, R26.reuse, RZ ;  /* 0x0000001a09007224 */ /* 0x080fe400078e02ff */
[----:B------:R-:W2:Y:S01]  /*0bb0*/  LDC R11, c[0x0][0x608] ;  /* 0x00018200ff0b7b82 */ /* 0x000ea20000000800 */
[----:B------:R-:W-:-:S04]  /*0bc0*/  IMAD.WIDE.U32 R8, R5, R26, R16 ;  /* 0x0000001a05087225 */ /* 0x000fc800078e0010 */
[----:B------:R-:W-:-:S03]  /*0bd0*/  IMAD R5, R5, R27, R0 ;  /* 0x0000001b05057224 */ /* 0x000fc600078e0200 */
[----:B------:R-:W3:Y:S01]  /*0be0*/  LDC R12, c[0x0][0x658] ;  /* 0x00019600ff0c7b82 */ /* 0x000ee20000000800 */
[----:B0-----:R-:W-:Y:S01]  /*0bf0*/  ISETP.NE.U32.AND P0, PT, R20, RZ, PT ;  /* 0x000000ff1400720c */ /* 0x001fe20003f05070 */
[----:B------:R-:W-:Y:S02]  /*0c00*/  IMAD.IADD R5, R9, 0x1, R5 ;  /* 0x0000000109057824 */ /* 0x000fe400078e0205 */
[----:B------:R-:W-:Y:S01]  /*0c10*/  IMAD.MOV.U32 R9, RZ, RZ, -0x1 ;  /* 0xffffffffff097424 */ /* 0x000fe200078e00ff */
[----:B------:R-:W-:-:S03]  /*0c20*/  ISETP.NE.AND.EX P0, PT, R21, RZ, PT, P0 ;  /* 0x000000ff1500720c */ /* 0x000fc60003f05300 */
[----:B------:R-:W0:Y:S01]  /*0c30*/  LDC R15, c[0x0][0x600] ;  /* 0x00018000ff0f7b82 */ /* 0x000e220000000800 */
[-CC-:B-1----:R-:W-:Y:S02]  /*0c40*/  SHF.R.U64 R13, R8, R6.reuse, R5.reuse ;  /* 0x00000006080d7219 */ /* 0x182fe40000001205 */
[----:B------:R-:W-:-:S05]  /*0c50*/  SHF.R.U32.HI R0, RZ, R6, R5 ;  /* 0x00000006ff007219 */ /* 0x000fca0000011605 */
[----:B------:R-:W1:Y:S01]  /*0c60*/  LDC R14, c[0x0][0x648] ;  /* 0x00019200ff0e7b82 */ /* 0x000e620000000800 */
[-CC-:B--2---:R-:W-:Y:S02]  /*0c70*/  SHF.R.U64 R29, R13, R11.reuse, R0.reuse ;  /* 0x0000000b0d1d7219 */ /* 0x184fe40000001200 */
[----:B------:R-:W-:-:S05]  /*0c80*/  SHF.R.U32.HI R5, RZ, R11, R0 ;  /* 0x0000000bff057219 */ /* 0x000fca0000011600 */
[----:B------:R-:W2:Y:S01]  /*0c90*/  LDC R26, c[0x0][0x638] ;  /* 0x00018e00ff1a7b82 */ /* 0x000ea20000000800 */
[-CC-:B---3--:R-:W-:Y:S02]  /*0ca0*/  SHF.R.U64 R24, R29, R12.reuse, R5.reuse ;  /* 0x0000000c1d187219 */ /* 0x188fe40000001205 */
[-C--:B------:R-:W-:Y:S02]  /*0cb0*/  SHF.L.U32 R0, R9, R12.reuse, RZ ;  /* 0x0000000c09007219 */ /* 0x080fe400000006ff */
[----:B------:R-:W-:Y:S01]  /*0cc0*/  SHF.R.U32.HI R5, RZ, R12, R5 ;  /* 0x0000000cff057219 */ /* 0x000fe20000011605 */
[----:B------:R-:W-:Y:S01]  /*0cd0*/  IMAD.MOV.U32 R4, RZ, RZ, R24 ;  /* 0x000000ffff047224 */ /* 0x000fe200078e0018 */
[----:B------:R-:W-:Y:S01]  /*0ce0*/  LOP3.LUT R10, RZ, R0, RZ, 0x33, !PT ;  /* 0x00000000ff0a7212 */ /* 0x000fe200078e33ff */
[----:B------:R-:W3:Y:S01]  /*0cf0*/  LDC R27, c[0x0][0x610] ;  /* 0x00018400ff1b7b82 */ /* 0x000ee20000000800 */
[----:B------:R-:W-:Y:S05]  /*0d00*/  @!P0 BRA `(.L_x_10) ;  /* 0x0000000000288947 */ /* 0x000fea0003800000 */
[----:B------:R-:W4:Y:S02]  /*0d10*/  LDC R9, c[0x0][0x64c] ;  /* 0x00019300ff097b82 */ /* 0x000f240000000800 */
[----:B----4-:R-:W-:-:S05]  /*0d20*/  IADD3 R9, P0, R24, R9, RZ ;  /* 0x0000000918097210 */ /* 0x010fca0007f1e0ff */
        /* <DEDUP_REMOVED lines=8> */
.L_x_10:
[----:B-1----:R-:W-:Y:S01]  /*0db0*/  SHF.R.U64 R4, R4, R14, R5 ;  /* 0x0000000e04047219 */ /* 0x002fe20000001205 */
[----:B0-----:R-:W-:Y:S01]  /*0dc0*/  VIADD R6, R15, 0xffffffff ;  /* 0xffffffff0f067836 */ /* 0x001fe20000000000 */
[----:B------:R-:W-:Y:S02]  /*0dd0*/  SHF.L.U32 R0, R25, R12, RZ ;  /* 0x0000000c19007219 */ /* 0x000fe400000006ff */
[----:B------:R-:W-:Y:S01]  /*0de0*/  LOP3.LUT R5, R29, R10, RZ, 0xc0, !PT ;  /* 0x0000000a1d057212 */ /* 0x000fe200078ec0ff */
[----:B------:R-:W-:Y:S01]  /*0df0*/  IMAD.MOV R7, RZ, RZ, -R4 ;  /* 0x000000ffff077224 */ /* 0x000fe200078e0a04 */
[----:B------:R-:W-:Y:S02]  /*0e00*/  SEL R3, R3, R28, !P1 ;  /* 0x0000001c03037207 */ /* 0x000fe40004800000 */
[----:B------:R-:W-:Y:S01]  /*0e10*/  LOP3.LUT R6, R13, R6, RZ, 0xc0, !PT ;  /* 0x000000060d067212 */ /* 0x000fe200078ec0ff */
[----:B------:R-:W-:Y:S02]  /*0e20*/  IMAD R4, R0, R4, R5 ;  /* 0x0000000400047224 */ /* 0x000fe400078e0205 */
[----:B--2---:R-:W-:-:S02]  /*0e30*/  IMAD R0, R7, R26, R24 ;  /* 0x0000001a07007224 */ /* 0x004fc400078e0218 */
[----:B---3--:R-:W-:Y:S02]  /*0e40*/  IMAD R3, R4, R27, R3 ;  /* 0x0000001b04037224 */ /* 0x008fe400078e0203 */
[----:B------:R-:W-:Y:S02]  /*0e50*/  IMAD R76, R0, R15, R6 ;  /* 0x0000000f004c7224 */ /* 0x000fe400078e0206 */
[----:B------:R-:W-:-:S03]  /*0e60*/  IMAD.MOV.U32 R4, RZ, RZ, 0x1 ;  /* 0x00000001ff047424 */ /* 0x000fc600078e00ff */
[----:B------:R-:W-:Y:S02]  /*0e70*/  SEL R77, R76, R3, !P1 ;  /* 0x000000034c4d7207 */ /* 0x000fe40004800000 */
[----:B------:R-:W-:Y:S02]  /*0e80*/  PRMT R0, R4, 0x7610, R0 ;  /* 0x0000761004007816 */ /* 0x000fe40000000000 */
[----:B------:R-:W-:-:S07]  /*0e90*/  SEL R76, R3, R76, !P1 ;  /* 0x0000004c034c7207 */ /* 0x000fce0004800000 */
.L_x_8:
[----:B------:R-:W-:-:S08]  /*0ea0*/  NOP ;  /* 0x0000000000007918 */ /* 0x000fd00000000000 */
[----:B------:R-:W0:Y:S02]  /*0eb0*/  USETMAXREG.TRY_ALLOC.CTAPOOL UP0, 0xe8 ;  /* 0x000000e8000079c8 */ /* 0x000e240008000600 */
[----:B0-----:R-:W-:-:S13]  /*0ec0*/  PLOP3.LUT P0, PT, PT, PT, UP0, 0x80, 0x0 ;  /* 0x000000000000781c */ /* 0x001fda0003f0f008 */
[----:B------:R-:W-:Y:S05]  /*0ed0*/  @!P0 BRA `(.L_x_8) ;  /* 0xfffffffc00f08947 */ /* 0x000fea000383ffff */
[----:B------:R-:W-:Y:S01]  /*0ee0*/  ULDC.64 UR4, c[0x0][0x598] ;  /* 0x0001660000047ab9 */ /* 0x000fe20000000a00 */
[----:B------:R-:W-:Y:S01]  /*0ef0*/  ULDC.64 UR36, c[0x0][0x208] ;  /* 0x0000820000247ab9 */ /* 0x000fe20000000a00 */
[----:B------:R-:W-:-:S04]  /*0f00*/  ISETP.NE.U32.AND P0, PT, RZ, UR4, PT ;  /* 0x00000004ff007c0c */ /* 0x000fc8000bf05070 */
[----:B------:R-:W-:-:S13]  /*0f10*/  ISETP.NE.AND.EX P0, PT, RZ, UR5, PT, P0 ;  /* 0x00000005ff007c0c */ /* 0x000fda000bf05300 */
[----:B------:R-:W-:Y:S05]  /*0f20*/  @!P0 BRA `(.L_x_11) ;  /* 0x00000000001c8947 */ /* 0x000fea0003800000 */
[----:B------:R-:W0:Y:S02]  /*0f30*/  LDC.64 R4, c[0x0][0x598] ;  /* 0x00016600ff047b82 */ /* 0x000e240000000a00 */
[----:B0-----:R-:W2:Y:S02]  /*0f40*/  LDG.E.64 R4, desc[UR36][R4.64] ;  /* 0x0000002404047981 */ /* 0x001ea4000c1e1b00 */
[----:B--2---:R-:W-:-:S04]  /*0f50*/  ISETP.NE.U32.AND P0, PT, R4, RZ, PT ;  /* 0x000000ff0400720c */ /* 0x004fc80003f05070 */
[----:B------:R-:W-:-:S13]  /*0f60*/  ISETP.NE.AND.EX P0, PT, R5, RZ, PT, P0 ;  /* 0x000000ff0500720c */ /* 0x000fda0003f05300 */
[----:B------:R-:W-:Y:S05]  /*0f70*/  @!P0 BRA `(.L_x_11) ;  /* 0x0000000000088947 */ /* 0x000fea0003800000 */
[----:B------:R0:W5:Y:S01]  /*0f80*/  LD.E R72, desc[UR36][R4.64] ;  /* 0x0000002404487980 */ /* 0x000162000c101900 */
[----:B------:R-:W-:Y:S05]  /*0f90*/  BRA `(.L_x_12) ;  /* 0x0000000000247947 */ /* 0x000fea0003800000 */
.L_x_11:
[----:B------:R-:W-:Y:S02]  /*0fa0*/  ULDC.64 UR4, c[0x0][0x588] ;  /* 0x0001620000047ab9 */ /* 0x000fe40000000a00 */
[----:B------:R-:W-:-:S04]  /*0fb0*/  ISETP.NE.U32.AND P0, PT, RZ, UR4, PT ;  /* 0x00000004ff007c0c */ /* 0x000fc8000bf05070 */
[----:B------:R-:W-:-:S13]  /*0fc0*/  ISETP.NE.AND.EX P0, PT, RZ, UR5, PT, P0 ;  /* 0x00000005ff007c0c */ /* 0x000fda000bf05300 */
[----:B------:R-:W-:Y:S05]  /*0fd0*/  @!P0 BRA `(.L_x_13) ;  /* 0x00000000000c8947 */ /* 0x000fea0003800000 */
[----:B------:R-:W0:Y:S02]  /*0fe0*/  LDC.64 R72, c[0x0][0x588] ;  /* 0x00016200ff487b82 */ /* 0x000e240000000a00 */
[----:B0-----:R1:W5:Y:S01]  /*0ff0*/  LDG.E R72, desc[UR36][R72.64] ;  /* 0x0000002448487981 */ /* 0x001362000c1e1900 */
[----:B------:R-:W-:Y:S05]  /*1000*/  BRA `(.L_x_12) ;  /* 0x0000000000087947 */ /* 0x000fea0003800000 */
.L_x_13:
[----:B------:R-:W-:Y:S02]  /*1010*/  ULDC UR4, c[0x0][0x580] ;  /* 0x0001600000047ab9 */ /* 0x000fe40000000800 */
[----:B------:R-:W-:-:S07]  /*1020*/  IMAD.U32 R72, RZ, RZ, UR4 ;  /* 0x00000004ff487e24 */ /* 0x000fce000f8e00ff */
.L_x_12:
[----:B------:R-:W-:Y:S02]  /*1030*/  ULDC.64 UR4, c[0x0][0x5a0] ;  /* 0x0001680000047ab9 */ /* 0x000fe40000000a00 */
[----:B------:R-:W-:-:S04]  /*1040*/  ISETP.NE.U32.AND P0, PT, RZ, UR4, PT ;  /* 0x00000004ff007c0c */ /* 0x000fc8000bf05070 */
[----:B------:R-:W-:-:S13]  /*1050*/  ISETP.NE.AND.EX P0, PT, RZ, UR5, PT, P0 ;  /* 0x00000005ff007c0c */ /* 0x000fda000bf05300 */
[----:B------:R-:W-:Y:S05]  /*1060*/  @!P0 BRA `(.L_x_14) ;  /* 0x00000000001c8947 */ /* 0x000fea0003800000 */
[----:B0-----:R-:W0:Y:S02]  /*1070*/  LDC.64 R4, c[0x0][0x5a0] ;  /* 0x00016800ff047b82 */ /* 0x001e240000000a00 */
[----:B0-----:R-:W2:Y:S02]  /*1080*/  LDG.E.64 R4, desc[UR36][R4.64] ;  /* 0x0000002404047981 */ /* 0x001ea4000c1e1b00 */
[----:B--2---:R-:W-:-:S04]  /*1090*/  ISETP.NE.U32.AND P0, PT, R4, RZ, PT ;  /* 0x000000ff0400720c */ /* 0x004fc80003f05070 */
[----:B------:R-:W-:-:S13]  /*10a0*/  ISETP.NE.AND.EX P0, PT, R5, RZ, PT, P0 ;  /* 0x000000ff0500720c */ /* 0x000fda0003f05300 */
[----:B------:R-:W-:Y:S05]  /*10b0*/  @!P0 BRA `(.L_x_14) ;  /* 0x0000000000088947 */ /* 0x000fea0003800000 */
[----:B-1----:R0:W5:Y:S01]  /*10c0*/  LD.E R73, desc[UR36][R4.64] ;  /* 0x0000002404497980 */ /* 0x002162000c101900 */
[----:B------:R-:W-:Y:S05]  /*10d0*/  BRA `(.L_x_15) ;  /* 0x0000000000247947 */ /* 0x000fea0003800000 */
.L_x_14:
[----:B------:R-:W-:Y:S02]  /*10e0*/  ULDC.64 UR4, c[0x0][0x590] ;  /* 0x0001640000047ab9 */ /* 0x000fe40000000a00 */
[----:B------:R-:W-:-:S04]  /*10f0*/  ISETP.NE.U32.AND P0, PT, RZ, UR4, PT ;  /* 0x00000004ff007c0c */ /* 0x000fc8000bf05070 */
[----:B------:R-:W-:-:S13]  /*1100*/  ISETP.NE.AND.EX P0, PT, RZ, UR5, PT, P0 ;  /* 0x00000005ff007c0c */ /* 0x000fda000bf05300 */
[----:B------:R-:W-:Y:S05]  /*1110*/  @!P0 BRA `(.L_x_16) ;  /* 0x00000000000c8947 */ /* 0x000fea0003800000 */
[----:B0-----:R-:W1:Y:S02]  /*1120*/  LDC.64 R4, c[0x0][0x590] ;  /* 0x00016400ff047b82 */ /* 0x001e640000000a00 */
[----:B-1----:R1:W5:Y:S01]  /*1130*/  LDG.E R73, desc[UR36][R4.64] ;  /* 0x0000002404497981 */ /* 0x002362000c1e1900 */
[----:B------:R-:W-:Y:S05]  /*1140*/  BRA `(.L_x_15) ;  /* 0x0000000000087947 */ /* 0x000fea0003800000 */
.L_x_16:
[----:B------:R-:W-:Y:S02]  /*1150*/  ULDC UR4, c[0x0][0x584] ;  /* 0x0001610000047ab9 */ /* 0x000fe40000000800 */
[----:B-1----:R-:W-:-:S07]  /*1160*/  IMAD.U32 R73, RZ, RZ, UR4 ;  /* 0x00000004ff497e24 */ /* 0x002fce000f8e00ff */
.L_x_15:
[----:B------:R-:W-:-:S13]  /*1170*/  LOP3.LUT P0, RZ, R0, 0xff, RZ, 0xc0, !PT ;  /* 0x000000ff00ff7812 */ /* 0x000fda000780c0ff */
[----:B------:R-:W-:Y:S05]  /*1180*/  @!P0 EXIT ;  /* 0x000000000000894d */ /* 0x000fea0003800000 */
[----:B------:R-:W-:Y:S01]  /*1190*/  ULDC UR4, c[0x0][0x28c] ;  /* 0x0000a30000047ab9 */ /* 0x000fe20000000800 */
[----:B------:R-:W-:Y:S01]  /*11a0*/  UMOV UR38, URZ ;  /* 0x0000003f00267c82 */ /* 0x000fe20008000000 */
[----:B------:R-:W-:Y:S01]  /*11b0*/  UIADD3 UR4, UR4, 0x7f, URZ ;  /* 0x0000007f04047890 */ /* 0x000fe2000fffe03f */
[----:B------:R-:W-:-:S03]  /*11c0*/  UMOV UR39, URZ ;  /* 0x0000003f00277c82 */ /* 0x000fc60008000000 */
[----:B------:R-:W-:-:S04]  /*11d0*/  USHF.R.S32.HI UR5, URZ, 0x1f, UR4 ;  /* 0x0000001f3f057899 */ /* 0x000fc80008011404 */
[----:B------:R-:W-:-:S04]  /*11e0*/  ULEA.HI UR5, UR5, UR4, URZ, 0x7 ;  /* 0x0000000405057291 */ /* 0x000fc8000f8f383f */
[----:B------:R-:W-:-:S12]  /*11f0*/  USHF.R.S32.HI UR40, URZ, 0x7, UR5 ;  /* 0x000000073f287899 */ /* 0x000fd80008011405 */
.L_x_136:
[----:B------:R-:W-:Y:S01]  /*1200*/  LOP3.LUT R0, R18, 0x80, RZ, 0xc0, !PT ;  /* 0x0000008012007812 */ /* 0x000fe200078ec0ff */
[----:B------:R-:W2:Y:S01]  /*1210*/  S2UR UR7, SR_CgaCtaId ;  /* 0x00000000000779c3 */ /* 0x000ea20000008800 */
[----:B------:R-:W-:Y:S02]  /*1220*/  UMOV UR6, 0x400 ;  /* 0x0000040000067882 */ /* 0x000fe40000000000 */
[----:B------:R-:W-:-:S06]  /*1230*/  SHF.R.U32.HI R0, RZ, 0x7, R0 ;  /* 0x00000007ff007819 */ /* 0x000fcc0000011600 */
[----:B---3--:R-:W3:Y:S01]  /*1240*/  SHFL.IDX PT, R0, R0, RZ, 0x1f ;  /* 0x00001fff00007589 */ /* 0x008ee200000e0000 */
[----:B--2---:R-:W-:Y:S01]  /*1250*/  ULEA UR6, UR7, UR6, 0x18 ;  /* 0x0000000607067291 */ /* 0x004fe2000f8ec03f */
[----:B---3--:R-:W-:-:S13]  /*1260*/  R2UR UR4, R0 ;  /* 0x00000000000472ca */ /* 0x008fda00000e0000 */
[----:B------:R-:W-:-:S04]  /*1270*/  ULEA.HI UR5, UR4, UR4, URZ, 0x1 ;  /* 0x0000000404057291 */ /* 0x000fc8000f8f083f */
[----:B------:R-:W-:-:S04]  /*1280*/  ULOP3.LUT UR5, UR5, 0x7fffe, URZ, 0xc0, !UPT ;  /* 0x0007fffe05057892 */ /* 0x000fc8000f8ec03f */
[----:B------:R-:W-:-:S03]  /*1290*/  UIADD3 UR5, UR4, -UR5, URZ ;  /* 0x8000000504057290 */ /* 0x000fc6000fffe03f */
[----:B------:R-:W-:Y:S01]  /*12a0*/  ULDC UR4, c[0x0][0x28c] ;  /* 0x0000a30000047ab9 */ /* 0x000fe20000000800 */
[----:B------:R-:W-:Y:S01]  /*12b0*/  ULEA UR5, UR5, UR6, 0xd ;  /* 0x0000000605057291 */ /* 0x000fe2000f8e683f */
[----:B------:R-:W-:-:S03]  /*12c0*/  ISETP.LT.AND P0, PT, RZ, UR4, PT ;  /* 0x00000004ff007c0c */ /* 0x000fc6000bf01270 */
[----:B------:R-:W-:-:S04]  /*12d0*/  UIADD3 UR5, UR5, 0x100, URZ ;  /* 0x0000010005057890 */ /* 0x000fc8000fffe03f */
[----:B------:R-:W-:-:S04]  /*12e0*/  USHF.R.U32.HI UR5, URZ, 0x4, UR5 ;  /* 0x000000043f057899 */ /* 0x000fc80008011605 */
[----:B------:R-:W-:-:S04]  /*12f0*/  ULOP3.LUT UR5, UR5, 0x3fff, URZ, 0xc0, !UPT ;  /* 0x00003fff05057892 */ /* 0x000fc8000f8ec03f */
[----:B------:R-:W-:Y:S01]  /*1300*/  ULOP3.LUT UR41, UR5, 0x10000, URZ, 0xfc, !UPT ;  /* 0x0001000005297892 */ /* 0x000fe2000f8efc3f */
[----:B01--4-:R-:W-:Y:S11]  /*1310*/  @P0 BRA `(.L_x_17) ;  /* 0x0000000000400947 */ /* 0x013ff60003800000 */
[----:B------:R-:W-:Y:S01]  /*1320*/  MOV R0, 0x0 ;  /* 0x0000000000007802 */ /* 0x000fe20000000f00 */
[----:B------:R-:W-:Y:S01]  /*1330*/  ULDC.64 UR4, c[0x4][0x68] ;  /* 0x01001a0000047ab9 */ /* 0x000fe20000000a00 */
[----:B------:R-:W-:Y:S01]  /*1340*/  ULDC.64 UR6, c[0x4][0x8] ;  /* 0x0100020000067ab9 */ /* 0x000fe20000000a00 */
[----:B01----:R-:W-:Y:S01]  /*1350*/  IMAD.U32 R4, RZ, RZ, UR4 ;  /* 0x00000004ff047e24 */ /* 0x003fe2000f8e00ff */
[----:B------:R0:W1:Y:S01]  /*1360*/  LDC.64 R14, c[0x4][R0] ;  /* 0x01000000000e7b82 */ /* 0x0000620000000a00 */
[----:B------:R-:W-:Y:S01]  /*1370*/  IMAD.U32 R5, RZ, RZ, UR5 ;  /* 0x00000005ff057e24 */ /* 0x000fe2000f8e00ff */
[----:B------:R-:W-:Y:S01]  /*1380*/  ULDC.64 UR4, c[0x4][0x70] ;  /* 0x01001c0000047ab9 */ /* 0x000fe20000000a00 */
[----:B------:R-:W-:Y:S02]  /*1390*/  IMAD.U32 R10, RZ, RZ, UR6 ;  /* 0x00000006ff0a7e24 */ /* 0x000fe4000f8e00ff */
[----:B------:R-:W-:Y:S02]  /*13a0*/  IMAD.U32 R6, RZ, RZ, UR4 ;  /* 0x00000004ff067e24 */ /* 0x000fe4000f8e00ff */
[----:B------:R-:W-:-:S02]  /*13b0*/  IMAD.U32 R7, RZ, RZ, UR5 ;  /* 0x00000005ff077e24 */ /* 0x000fc4000f8e00ff */
[----:B------:R-:W-:Y:S02]  /*13c0*/  IMAD.U32 R11, RZ, RZ, UR7 ;  /* 0x00000007ff0b7e24 */ /* 0x000fe4000f8e00ff */
[----:B------:R-:W-:Y:S02]  /*13d0*/  IMAD.MOV.U32 R8, RZ, RZ, 0x1e1 ;  /* 0x000001e1ff087424 */ /* 0x000fe400078e00ff */
[----:B------:R-:W-:Y:S02]  /*13e0*/  IMAD.MOV.U32 R12, RZ, RZ, 0x1 ;  /* 0x00000001ff0c7424 */ /* 0x000fe400078e00ff */
[----:B0-----:R-:W-:-:S07]  /*13f0*/  IMAD.MOV.U32 R13, RZ, RZ, RZ ;  /* 0x000000ffff0d7224 */ /* 0x001fce00078e00ff */
[----:B------:R-:W-:-:S07]  /*1400*/  LEPC R20, `(.L_x_17) ;  /* 0x000000001014794e */ /* 0x000fce0000000000 */
[----:B-1---5:R-:W-:Y:S05]  /*1410*/  CALL.ABS.NOINC R14 ;  /* 0x000000000e007343 */ /* 0x022fea0003c00000 */
.L_x_17:
[----:B------:R-:W-:-:S04]  /*1420*/  LOP3.LUT R0, R19, 0x1, RZ, 0xfc, !PT ;  /* 0x0000000113007812 */ /* 0x000fc800078efcff */
[----:B------:R-:W-:-:S13]  /*1430*/  ISETP.NE.AND P0, PT, R0, 0x3, PT ;  /* 0x000000030000780c */ /* 0x000fda0003f05270 */
[----:B------:R-:W-:Y:S05]  /*1440*/  @!P0 BRA `(.L_x_18) ;  /* 0x0000000000048947 */ /* 0x000fea0003800000 */
[----:B------:R-:W-:Y:S01]  /*1450*/  BPT.TRAP 0x1 ;  /* 0x000000040000795c */ /* 0x000fe20000300000 */
.L_x_18:
[----:B------:R-:W2:Y:S01]  /*1460*/  S2UR UR5, SR_CgaCtaId ;  /* 0x00000000000579c3 */ /* 0x000ea20000008800 */
[----:B------:R-:W-:Y:S01]  /*1470*/  UMOV UR4, 0x400 ;  /* 0x0000040000047882 */ /* 0x000fe20000000000 */
[----:B------:R-:W-:Y:S02]  /*1480*/  IMAD.U32 R0, RZ, RZ, UR38 ;  /* 0x00000026ff007e24 */ /* 0x000fe4000f8e00ff */
[----:B------:R-:W-:-:S03]  /*1490*/  IMAD.U32 R3, RZ, RZ, UR39 ;  /* 0x00000027ff037e24 */ /* 0x000fc6000f8e00ff */
[----:B------:R-:W-:Y:S01]  /*14a0*/  SHF.L.U32 R0, R0, 0x1f, RZ ;  /* 0x0000001f00007819 */ /* 0x000fe200000006ff */
[----:B--2---:R-:W-:-:S06]  /*14b0*/  ULEA UR4, UR5, UR4, 0x18 ;  /* 0x0000000405047291 */ /* 0x004fcc000f8ec03f */
[----:B------:R-:W-:-:S04]  /*14c0*/  IMAD.U32 R6, RZ, RZ, UR4 ;  /* 0x00000004ff067e24 */ /* 0x000fc8000f8e00ff */
[----:B------:R-:W-:-:S04]  /*14d0*/  IMAD R3, R3, 0x8, R6 ;  /* 0x0000000803037824 */ /* 0x000fc800078e0206 */
[----:B------:R2:W3:Y:S01]  /*14e0*/  SYNCS.PHASECHK.TRANS64.TRYWAIT P1, [R3+URZ], R0 ;  /* 0x00000000030075a7 */ /* 0x0004e2000802017f */
[----:B------:R-:W-:Y:S05]  /*14f0*/  @!P0 BRA `(.L_x_19) ;  /* 0x0000000000048947 */ /* 0x000fea0003800000 */
[----:B------:R-:W-:Y:S01]  /*1500*/  BPT.TRAP 0x1 ;  /* 0x000000040000795c */ /* 0x000fe20000300000 */
.L_x_19:
[----:B---3--:R-:W-:Y:S05]  /*1510*/  @P1 BRA `(.L_x_20) ;  /* 0x0000000000081947 */ /* 0x008fea0003800000 */
[----:B------:R-:W3:Y:S02]  /*1520*/  SYNCS.PHASECHK.TRANS64.TRYWAIT P1, [R3+URZ], R0 ;  /* 0x00000000030075a7 */ /* 0x000ee4000802017f */
[----:B---3--:R-:W-:Y:S05]  /*1530*/  @!P1 BRA `(.L_x_21) ;  /* 0x0000005c00cc9947 */ /* 0x008fea0003800000 */
.L_x_20:
[----:B------:R-:W-:-:S04]  /*1540*/  UISETP.LT.AND UP0, UPT, UR40, 0x1, UPT ;  /* 0x000000012800788c */ /* 0x000fc8000bf01270 */
[----:B------:R-:W-:-:S06]  /*1550*/  USEL UR4, UR40, 0x1, UP0 ;  /* 0x0000000128047887 */ /* 0x000fcc0008000000 */
[----:B--23--:R-:W-:Y:S01]  /*1560*/  IMAD.U32 R0, RZ, RZ, UR4 ;  /* 0x00000004ff007e24 */ /* 0x00cfe2000f8e00ff */
[----:B------:R-:W-:Y:S05]  /*1570*/  WARPSYNC.ALL ;  /* 0x0000000000007948 */ /* 0x000fea0003800000 */
[----:B------:R-:W-:-:S04]  /*1580*/  IADD3 R0, -R0, UR40, RZ ;  /* 0x0000002800007c10 */ /* 0x000fc8000fffe1ff */
[----:B------:R-:W-:Y:S02]  /*1590*/  ISETP.GE.AND P1, PT, R0, 0x1, PT ;  /* 0x000000010000780c */ /* 0x000fe40003f26270 */
[----:B------:R-:W-:Y:S01]  /*15a0*/  R2UR UR4, R6 ;  /* 0x00000000060472ca */ /* 0x000fe200000e0000 */
[----:B------:R-:W-:Y:S01]  /*15b0*/  ULEA UR6, UR39, UR41, 0xb ;  /* 0x0000002927067291 */ /* 0x000fe2000f8e583f */
[----:B------:R-:W-:Y:S01]  /*15c0*/  WARPGROUP.ARRIVE ;  /* 0x00000000000079c5 */ /* 0x000fe20000000000 */
[----:B------:R-:W-:Y:S01]  /*15d0*/  UMOV UR13, 0x40000040 ;  /* 0x40000040000d7882 */ /* 0x000fe20000000000 */
[----:B------:R-:W-:Y:S01]  /*15e0*/  UMOV UR15, 0x40000040 ;  /* 0x40000040000f7882 */ /* 0x000fe20000000000 */
[----:B------:R-:W-:Y:S01]  /*15f0*/  UMOV UR17, UR13 ;  /* 0x0000000d00117c82 */ /* 0x000fe20008000000 */
[----:B------:R-:W-:Y:S01]  /*1600*/  UMOV UR19, 0x40000040 ;  /* 0x4000004000137882 */ /* 0x000fe20000000000 */
[----:B------:R-:W-:Y:S01]  /*1610*/  UMOV UR21, UR13 ;  /* 0x0000000d00157c82 */ /* 0x000fe20008000000 */
[----:B------:R-:W-:Y:S01]  /*1620*/  UMOV UR12, UR6 ;  /* 0x00000006000c7c82 */ /* 0x000fe20008000000 */
[----:B------:R-:W-:Y:S01]  /*1630*/  UMOV UR23, 0x40000040 ;  /* 0x4000004000177882 */ /* 0x000fe20000000000 */
[----:B------:R-:W-:Y:S01]  /*1640*/  UMOV UR16, UR12 ;  /* 0x0000000c00107c82 */ /* 0x000fe20008000000 */
[----:B------:R-:W-:Y:S01]  /*1650*/  UMOV UR20, UR12 ;  /* 0x0000000c00147c82 */ /* 0x000fe20008000000 */
[----:B------:R-:W-:-:S02]  /*1660*/  UIADD3 UR5, UR6, 0x400, URZ ;  /* 0x0000040006057890 */ /* 0x000fc4000fffe03f */
[----:B------:R-:W-:Y:S01]  /*1670*/  UIADD3 UR4, UR4, 0x28100, URZ ;  /* 0x0002810004047890 */ /* 0x000fe2000fffe03f */
[----:B------:R-:W-:-:S03]  /*1680*/  UMOV UR11, 0x40000040 ;  /* 0x40000040000b7882 */ /* 0x000fc60000000000 */
[----:B------:R-:W-:-:S04]  /*1690*/  USHF.R.U32.HI UR4, URZ, 0x4, UR4 ;  /* 0x000000043f047899 */ /* 0x000fc80008011604 */
[----:B------:R-:W-:-:S04]  /*16a0*/  ULOP3.LUT UR4, UR4, 0x3fff, URZ, 0xc0, !UPT ;  /* 0x00003fff04047892 */ /* 0x000fc8000f8ec03f */
[----:B------:R-:W-:-:S04]  /*16b0*/  ULOP3.LUT UR4, UR4, 0x10000, URZ, 0xfc, !UPT ;  /* 0x0001000004047892 */ /* 0x000fc8000f8efc3f */
[----:B------:R-:W-:-:S04]  /*16c0*/  UIMAD UR8, UR39, 0x180, UR4 ;  /* 0x00000180270878a4 */ /* 0x000fc8000f8e0204 */
[----:B------:R-:W-:Y:S02]  /*16d0*/  UIADD3 UR18, UR8, 0x80, URZ ;  /* 0x0000008008127890 */ /* 0x000fe4000fffe03f */
[----:B------:R-:W-:Y:S02]  /*16e0*/  UIADD3 UR22, UR8, 0x100, URZ ;  /* 0x0000010008167890 */ /* 0x000fe4000fffe03f */
[----:B------:R-:W-:Y:S01]  /*16f0*/  UMOV UR14, UR8 ;  /* 0x00000008000e7c82 */ /* 0x000fe20008000000 */
[----:B------:R-:W-:Y:S01]  /*1700*/  UIADD3 UR10, UR8, 0x106, URZ ;  /* 0x00000106080a7890 */ /* 0x000fe2000fffe03f */
[----:B------:R-:W-:Y:S01]  /*1710*/  IGMMA.64x16x32.S8.S8 R64, gdesc[UR12], RZ, !UPT, gsb0 ;  /* 0x006000000c4079f1 */ /* 0x000fe2000c0410ff */
[----:B------:R-:W-:Y:S01]  /*1720*/  UIADD3 UR12, UR6, 0x2, URZ ;  /* 0x00000002060c7890 */ /* 0x000fe2000fffe03f */
[----:B------:R-:W-:Y:S01]  /*1730*/  UMOV UR13, 0x40000040 ;  /* 0x40000040000d7882 */ /* 0x000fe20000000000 */
[----:B------:R-:W-:Y:S02]  /*1740*/  WARPGROUP.DEPBAR.LE gsb0, 0x0 ;  /* 0x00008000000079c5 */ /* 0x000fe40000010000 */
[----:B------:R-:W-:-:S06]  /*1750*/  WARPGROUP.ARRIVE ;  /* 0x00000000000079c5 */ /* 0x000fcc0000000000 */
[----:B------:R-:W-:Y:S03]  /*1760*/  IGMMA.64x16x32.S8.S8 R48, gdesc[UR16], RZ, !UPT, gsb0 ;  /* 0x00600000103079f1 */ /* 0x000fe6000c0410ff */
[----:B------:R-:W-:Y:S02]  /*1770*/  WARPGROUP.DEPBAR.LE gsb0, 0x0 ;  /* 0x00008000000079c5 */ /* 0x000fe40000010000 */
[----:B------:R-:W-:-:S06]  /*1780*/  WARPGROUP.ARRIVE ;  /* 0x00000000000079c5 */ /* 0x000fcc0000000000 */
[----:B------:R-:W-:Y:S01]  /*1790*/  IGMMA.64x16x32.S8.S8 R32, gdesc[UR20], RZ, !UPT, gsb0 ;  /* 0x00600000142079f1 */ /* 0x000fe2000c0410ff */
[----:B------:R-:W-:Y:S01]  /*17a0*/  UMOV UR20, UR5 ;  /* 0x0000000500147c82 */ /* 0x000fe20008000000 */
[----:B------:R-:W-:Y:S01]  /*17b0*/  UMOV UR21, 0x40000040 ;  /* 0x4000004000157882 */ /* 0x000fe20000000000 */
[----:B------:R-:W-:Y:S01]  /*17c0*/  UMOV UR16, UR20 ;  /* 0x0000001400107c82 */ /* 0x000fe20008000000 */
[----:B------:R-:W-:Y:S01]  /*17d0*/  UMOV UR17, UR21 ;  /* 0x0000001500117c82 */ /* 0x000fe20008000000 */
[----:B------:R-:W-:Y:S01]  /*17e0*/  UIADD3 UR5, UR6, 0x402, URZ ;  /* 0x0000040206057890 */ /* 0x000fe2000fffe03f */
[----:B------:R-:W-:Y:S02]  /*17f0*/  WARPGROUP.DEPBAR.LE gsb0, 0x0 ;  /* 0x00008000000079c5 */ /* 0x000fe40000010000 */
[----:B------:R-:W-:-:S06]  /*1800*/  WARPGROUP.ARRIVE ;  /* 0x00000000000079c5 */ /* 0x000fcc0000000000 */
[----:B------:R-:W-:Y:S01]  /*1810*/  IGMMA.64x16x32.S8.S8 R24, gdesc[UR20], RZ, !UPT, gsb0 ;  /* 0x00600000141879f1 */ /* 0x000fe2000c0410ff */
[----:B------:R-:W-:Y:S01]  /*1820*/  UMOV UR22, UR14 ;  /* 0x0000000e00167c82 */ /* 0x000fe20008000000 */
[----:B------:R-:W-:Y:S01]  /*1830*/  UMOV UR23, UR15 ;  /* 0x0000000f00177c82 */ /* 0x000fe20008000000 */
[----:B------:R-:W-:Y:S01]  /*1840*/  UIADD3 UR14, UR8, 0x2, URZ ;  /* 0x00000002080e7890 */ /* 0x000fe2000fffe03f */
[----:B------:R-:W-:Y:S01]  /*1850*/  UMOV UR15, 0x40000040 ;  /* 0x40000040000f7882 */ /* 0x000fe20000000000 */
[----:B------:R-:W-:Y:S02]  /*1860*/  WARPGROUP.DEPBAR.LE gsb0, 0x0 ;  /* 0x00008000000079c5 */ /* 0x000fe40000010000 */
[----:B------:R-:W-:-:S06]  /*1870*/  WARPGROUP.ARRIVE ;  /* 0x00000000000079c5 */ /* 0x000fcc0000000000 */
[----:B------:R-:W-:Y:S01]  /*1880*/  IGMMA.64x16x32.S8.S8 R40, gdesc[UR16], RZ, !UPT, gsb0 ;  /* 0x00600000102879f1 */ /* 0x000fe2000c0410ff */
[----:B------:R-:W-:Y:S01]  /*1890*/  UIADD3 UR18, UR8, 0x82, URZ ;  /* 0x0000008208127890 */ /* 0x000fe2000fffe03f */
[----:B------:R-:W-:Y:S01]  /*18a0*/  UMOV UR16, UR12 ;  /* 0x0000000c00107c82 */ /* 0x000fe20008000000 */
[----:B------:R-:W-:Y:S01]  /*18b0*/  UMOV UR17, UR13 ;  /* 0x0000000d00117c82 */ /* 0x000fe20008000000 */
        /* <DEDUP_REMOVED lines=10> */
[----:B------:R-:W-:Y:S03]  /*1960*/  IGMMA.64x16x32.S8.S8 R64, gdesc[UR12], R64, gsb0 ;  /* 0x006000000c4079f1 */ /* 0x000fe60008041040 */
[----:B------:R-:W-:Y:S02]  /*1970*/  WARPGROUP.DEPBAR.LE gsb0, 0x0 ;  /* 0x00008000000079c5 */ /* 0x000fe40000010000 */
[----:B------:R-:W-:-:S06]  /*1980*/  WARPGROUP.ARRIVE ;  /* 0x00000000000079c5 */ /* 0x000fcc0000000000 */
[----:B------:R-:W-:Y:S03]  /*1990*/  IGMMA.64x16x32.S8.S8 R48, gdesc[UR16], R48, gsb0 ;  /* 0x00600000103079f1 */ /* 0x000fe60008041030 */
[----:B------:R-:W-:Y:S02]  /*19a0*/  WARPGROUP.DEPBAR.LE gsb0, 0x0 ;  /* 0x00008000000079c5 */ /* 0x000fe40000010000 */
[----:B------:R-:W-:-:S06]  /*19b0*/  WARPGROUP.ARRIVE ;  /* 0x00000000000079c5 */ /* 0x000fcc0000000000 */
[----:B------:R-:W-:Y:S01]  /*19c0*/  IGMMA.64x16x32.S8.S8 R32, gdesc[UR20], R32, gsb0 ;  /* 0x00600000142079f1 */ /* 0x000fe20008041020 */
[----:B------:R-:W-:Y:S01]  /*19d0*/  UMOV UR20, UR5 ;  /* 0x0000000500147c82 */ /* 0x000fe20008000000 */
[----:B------:R-:W-:Y:S01]  /*19e0*/  UMOV UR21, 0x40000040 ;  /* 0x4000004000157882 */ /* 0x000fe20000000000 */
[----:B------:R-:W-:Y:S01]  /*19f0*/  UMOV UR16, UR20 ;  /* 0x0000001400107c82 */ /* 0x000fe20008000000 */
[----:B------:R-:W-:Y:S01]  /*1a00*/  UMOV UR17, UR21 ;  /* 0x0000001500117c82 */ /* 0x000fe20008000000 */
[----:B------:R-:W-:Y:S01]  /*1a10*/  UMOV UR12, UR20 ;  /* 0x00000014000c7c82 */ /* 0x000fe20008000000 */
[----:B------:R-:W-:Y:S01]  /*1a20*/  UMOV UR13, UR21 ;  /* 0x00000015000d7c82 */ /* 0x000fe20008000000 */
[----:B------:R-:W-:Y:S01]  /*1a30*/  UIADD3 UR5, UR6, 0x404, URZ ;  /* 0x0000040406057890 */ /* 0x000fe2000fffe03f */
[----:B------:R-:W-:Y:S02]  /*1a40*/  WARPGROUP.DEPBAR.LE gsb0, 0x0 ;  /* 0x00008000000079c5 */ /* 0x000fe40000010000 */
[----:B------:R-:W-:-:S06]  /*1a50*/  WARPGROUP.ARRIVE ;  /* 0x00000000000079c5 */ /* 0x000fcc0000000000 */
[----:B------:R-:W-:Y:S01]  /*1a60*/  IGMMA.64x16x32.S8.S8 R24, gdesc[UR20], R24, gsb0 ;  /* 0x00600000141879f1 */ /* 0x000fe20008041018 */
[----:B------:R-:W-:Y:S01]  /*1a70*/  UIADD3 UR22, UR8, 0x104, URZ ;  /* 0x0000010408167890 */ /* 0x000fe2000fffe03f */
[----:B------:R-:W-:Y:S01]  /*1a80*/  UMOV UR23, 0x40000040 ;  /* 0x4000004000177882 */ /* 0x000fe20000000000 */
        /* <DEDUP_REMOVED lines=8> */
[----:B------:R-:W-:Y:S02]  /*1b10*/  UIADD3 UR12, UR6, 0x4, URZ ;  /* 0x00000004060c7890 */ /* 0x000fe4000fffe03f */
[----:B------:R-:W-:Y:S01]  /*1b20*/  UIADD3 UR14, UR8, 0x4, URZ ;  /* 0x00000004080e7890 */ /* 0x000fe2000fffe03f */
[----:B------:R-:W-:Y:S01]  /*1b30*/  UMOV UR13, 0x40000040 ;  /* 0x40000040000d7882 */ /* 0x000fe20000000000 */
[----:B------:R-:W-:Y:S01]  /*1b40*/  UMOV UR15, 0x40000040 ;  /* 0x40000040000f7882 */ /* 0x000fe20000000000 */
[----:B------:R-:W-:Y:S02]  /*1b50*/  UMOV UR17, UR13 ;  /* 0x0000000d00117c82 */ /* 0x000fe40008000000 */
[----:B------:R-:W-:Y:S01]  /*1b60*/  UMOV UR16, UR12 ;  /* 0x0000000c00107c82 */ /* 0x000fe20008000000 */
[----:B------:R-:W-:Y:S01]  /*1b70*/  UMOV UR20, UR12 ;  /* 0x0000000c00147c82 */ /* 0x000fe20008000000 */
[----:B------:R-:W-:Y:S01]  /*1b80*/  UMOV UR21, UR13 ;  /* 0x0000000d00157c82 */ /* 0x000fe20008000000 */
[----:B------:R-:W-:-:S02]  /*1b90*/  WARPGROUP.DEPBAR.LE gsb0, 0x0 ;  /* 0x00008000000079c5 */ /* 0x000fc40000010000 */
        /* <DEDUP_REMOVED lines=14> */
[----:B------:R-:W-:Y:S02]  /*1c80*/  WARPGROUP.DEPBAR.LE gsb0, 0x0 ;  /* 0x00008000000079c5 */ /* 0x000fe40000010000 */
[----:B------:R-:W-:-:S06]  /*1c90*/  WARPGROUP.ARRIVE ;  /* 0x00000000000079c5 */ /* 0x000fcc0000000000 */
[----:B------:R-:W-:Y:S03]  /*1ca0*/  IGMMA.64x16x32.S8.S8 R24, gdesc[UR20], R24, gsb0 ;  /* 0x00600000141879f1 */ /* 0x000fe60008041018 */
        /* <DEDUP_REMOVED lines=16> */
[----:B------:R-:W-:Y:S01]  /*1db0*/  UIADD3 UR6, UR6, 0x406, URZ ;  /* 0x0000040606067890 */ /* 0x000fe2000fffe03f */
        /* <DEDUP_REMOVED lines=13> */
[----:B------:R-:W-:Y:S02]  /*1e90*/  WARPGROUP.DEPBAR.LE gsb0, 0x0 ;  /* 0x00008000000079c5 */ /* 0x000fe40000010000 */
[----:B------:R-:W-:-:S06]  /*1ea0*/  WARPGROUP.ARRIVE ;  /* 0x00000000000079c5 */ /* 0x000fcc0000000000 */
[----:B------:R-:W-:Y:S01]  /*1eb0*/  IGMMA.64x16x32.S8.S8 R24, gdesc[UR8], R24, gsb0 ;  /* 0x00600000081879f1 */ /* 0x000fe20008041018 */
[----:B------:R-:W-:Y:S01]  /*1ec0*/  UMOV UR10, UR14 ;  /* 0x0000000e000a7c82 */ /* 0x000fe20008000000 */
[----:B------:R-:W-:Y:S01]  /*1ed0*/  UMOV UR11, UR15 ;  /* 0x0000000f000b7c82 */ /* 0x000fe20008000000 */
[----:B------:R-:W-:Y:S02]  /*1ee0*/  WARPGROUP.DEPBAR.LE gsb0, 0x0 ;  /* 0x00008000000079c5 */ /* 0x000fe40000010000 */
[----:B------:R-:W-:-:S06]  /*1ef0*/  WARPGROUP.ARRIVE ;  /* 0x00000000000079c5 */ /* 0x000fcc0000000000 */
[----:B------:R-:W-:Y:S03]  /*1f00*/  IGMMA.64x16x32.S8.S8 R40, gdesc[UR16], R40, gsb0 ;  /* 0x00600000102879f1 */ /* 0x000fe60008041028 */
[----:B------:R-:W-:Y:S02]  /*1f10*/  WARPGROUP.DEPBAR.LE gsb0, 0x0 ;  /* 0x00008000000079c5 */ /* 0x000fe40000010000 */
[----:B------:R-:W-:-:S06]  /*1f20*/  WARPGROUP.ARRIVE ;  /* 0x00000000000079c5 */ /* 0x000fcc0000000000 */
[----:B------:R-:W-:Y:S03]  /*1f30*/  IGMMA.64x16x32.S8.S8 R56, gdesc[UR8], R56, gsb0 ;  /* 0x00600000083879f1 */ /* 0x000fe60008041038 */
[----:B------:R-:W-:Y:S02]  /*1f40*/  WARPGROUP.DEPBAR.LE gsb0, 0x0 ;  /* 0x00008000000079c5 */ /* 0x000fe40000010000 */
[----:B------:R-:W-:Y:S05]  /*1f50*/  @!P1 BRA `(.L_x_22) ;  /* 0x0000000c00089947 */ /* 0x000fea0003800000 */
[----:B------:R-:W-:Y:S02]  /*1f60*/  UIADD3 UR5, UR39, 0x1, URZ ;  /* 0x0000000127057890 */ /* 0x000fe4000fffe03f */
[----:B------:R-:W-:Y:S02]  /*1f70*/  IMAD.U32 R3, RZ, RZ, UR39 ;  /* 0x00000027ff037e24 */ /* 0x000fe4000f8e00ff */
[----:B------:R-:W-:-:S04]  /*1f80*/  UISETP.NE.AND UP0, UPT, UR5, 0x5, UPT ;  /* 0x000000050500788c */ /* 0x000fc8000bf05270 */
[----:B------:R-:W-:Y:S02]  /*1f90*/  USEL UR6, URZ, 0x1, UP0 ;  /* 0x000000013f067887 */ /* 0x000fe40008000000 */
[----:B------:R-:W-:Y:S02]  /*1fa0*/  USEL UR5, UR5, URZ, UP0 ;  /* 0x0000003f05057287 */ /* 0x000fe40008000000 */
[----:B------:R-:W-:-:S06]  /*1fb0*/  ULOP3.LUT UR6, UR38, UR6, URZ, 0x3c, !UPT ;  /* 0x0000000626067292 */ /* 0x000fcc000f8e3c3f */
[----:B------:R-:W-:-:S07]  /*1fc0*/  IMAD.U32 R7, RZ, RZ, UR6 ;  /* 0x00000006ff077e24 */ /* 0x000fce000f8e00ff */
.L_x_29:
[----:B------:R-:W-:Y:S05]  /*1fd0*/  @!P0 BRA `(.L_x_23) ;  /* 0x0000000000048947 */ /* 0x000fea0003800000 */
[----:B------:R-:W-:Y:S01]  /*1fe0*/  BPT.TRAP 0x1 ;  /* 0x000000040000795c */ /* 0x000fe20000300000 */
.L_x_23:
[----:B------:R-:W2:Y:S01]  /*1ff0*/  S2UR UR7, SR_CgaCtaId ;  /* 0x00000000000779c3 */ /* 0x000ea20000008800 */
[----:B------:R-:W-:Y:S01]  /*2000*/  UMOV UR6, 0x400 ;  /* 0x0000040000067882 */ /* 0x000fe20000000000 */
[----:B01----:R-:W-:Y:S01]  /*2010*/  IMAD.U32 R5, RZ, RZ, UR5 ;  /* 0x00000005ff057e24 */ /* 0x003fe2000f8e00ff */
[----:B------:R-:W-:Y:S01]  /*2020*/  SHF.L.U32 R4, R7, 0x1f, RZ ;  /* 0x0000001f07047819 */ /* 0x000fe200000006ff */
[----:B--2---:R-:W-:-:S06]  /*2030*/  ULEA UR6, UR7, UR6, 0x18 ;  /* 0x0000000607067291 */ /* 0x004fcc000f8ec03f */
[----:B------:R-:W-:-:S04]  /*2040*/  IMAD.U32 R6, RZ, RZ, UR6 ;  /* 0x00000006ff067e24 */ /* 0x000fc8000f8e00ff */
[----:B------:R-:W-:-:S04]  /*2050*/  IMAD R5, R5, 0x8, R6 ;  /* 0x0000000805057824 */ /* 0x000fc800078e0206 */
[----:B------:R0:W1:Y:S01]  /*2060*/  SYNCS.PHASECHK.TRANS64.TRYWAIT P1, [R5+URZ], R4 ;  /* 0x00000004050075a7 */ /* 0x000062000802017f */
[----:B------:R-:W-:Y:S05]  /*2070*/  @!P0 BRA `(.L_x_24) ;  /* 0x0000000000048947 */ /* 0x000fea0003800000 */
[----:B------:R-:W-:Y:S01]  /*2080*/  BPT.TRAP 0x1 ;  /* 0x000000040000795c */ /* 0x000fe20000300000 */
.L_x_24:
[----:B-1----:R-:W-:Y:S05]  /*2090*/  @P1 BRA `(.L_x_25) ;  /* 0x0000000000081947 */ /* 0x002fea0003800000 */
[----:B------:R-:W1:Y:S02]  /*20a0*/  SYNCS.PHASECHK.TRANS64.TRYWAIT P1, [R5+URZ], R4 ;  /* 0x00000004050075a7 */ /* 0x000e64000802017f */
[----:B-1----:R-:W-:Y:S05]  /*20b0*/  @!P1 BRA `(.L_x_26) ;  /* 0x0000005400009947 */ /* 0x002fea0003800000 */
.L_x_25:
[----:B------:R-:W-:Y:S01]  /*20c0*/  ULEA UR6, UR5, UR41, 0xb ;  /* 0x0000002905067291 */ /* 0x000fe2000f8e583f */
[----:B------:R-:W-:Y:S01]  /*20d0*/  WARPGROUP.ARRIVE ;  /* 0x00000000000079c5 */ /* 0x000fe20000000000 */
[----:B------:R-:W-:Y:S01]  /*20e0*/  UIMAD UR8, UR5, 0x180, UR4 ;  /* 0x00000180050878a4 */ /* 0x000fe2000f8e0204 */
[----:B------:R-:W-:Y:S01]  /*20f0*/  UMOV UR13, 0x40000040 ;  /* 0x40000040000d7882 */ /* 0x000fe20000000000 */
[----:B------:R-:W-:Y:S02]  /*2100*/  UMOV UR15, 0x40000040 ;  /* 0x40000040000f7882 */ /* 0x000fe40000000000 */
[----:B------:R-:W-:Y:S01]  /*2110*/  UIADD3 UR18, UR8, 0x80, URZ ;  /* 0x0000008008127890 */ /* 0x000fe2000fffe03f */
[----:B------:R-:W-:Y:S02]  /*2120*/  UMOV UR12, UR6 ;  /* 0x00000006000c7c82 */ /* 0x000fe40008000000 */
[----:B------:R-:W-:Y:S01]  /*2130*/  UMOV UR14, UR8 ;  /* 0x00000008000e7c82 */ /* 0x000fe20008000000 */
[----:B------:R-:W-:Y:S01]  /*2140*/  UMOV UR16, UR12 ;  /* 0x0000000c00107c82 */ /* 0x000fe20008000000 */
[----:B------:R-:W-:Y:S01]  /*2150*/  IGMMA.64x16x32.S8.S8 R64, gdesc[UR12], R64, gsb0 ;  /* 0x006000000c4079f1 */ /* 0x000fe20008041040 */
[----:B------:R-:W-:Y:S01]  /*2160*/  UMOV UR17, UR13 ;  /* 0x0000000d00117c82 */ /* 0x000fe20008000000 */
[----:B------:R-:W-:Y:S01]  /*2170*/  UMOV UR19, 0x40000040 ;  /* 0x4000004000137882 */ /* 0x000fe20000000000 */
[----:B------:R-:W-:Y:S01]  /*2180*/  UIADD3 UR22, UR8, 0x100, URZ ;  /* 0x0000010008167890 */ /* 0x000fe2000fffe03f */
[----:B------:R-:W-:Y:S01]  /*2190*/  UMOV UR20, UR12 ;  /* 0x0000000c00147c82 */ /* 0x000fe20008000000 */
[----:B------:R-:W-:Y:S01]  /*21a0*/  UMOV UR21, UR13 ;  /* 0x0000000d00157c82 */ /* 0x000fe20008000000 */
[----:B------:R-:W-:Y:S01]  /*21b0*/  UMOV UR23, 0x40000040 ;  /* 0x4000004000177882 */ /* 0x000fe20000000000 */
[----:B------:R-:W-:-:S02]  /*21c0*/  UIADD3 UR7, UR6, 0x400, URZ ;  /* 0x0000040006077890 */ /* 0x000fc4000fffe03f */
[----:B------:R-:W-:Y:S01]  /*21d0*/  UIADD3 UR12, UR6, 0x2, URZ ;  /* 0x00000002060c7890 */ /* 0x000fe2000fffe03f */
[----:B------:R-:W-:Y:S01]  /*21e0*/  UMOV UR13, 0x40000040 ;  /* 0x40000040000d7882 */ /* 0x000fe20000000000 */
[----:B------:R-:W-:Y:S01]  /*21f0*/  UIADD3 UR10, UR8, 0x6, URZ ;  /* 0x00000006080a7890 */ /* 0x000fe2000fffe03f */
[----:B------:R-:W-:Y:S01]  /*2200*/  UMOV UR9, 0x40000040 ;  /* 0x4000004000097882 */ /* 0x000fe20000000000 */
[----:B------:R-:W-:Y:S01]  /*2210*/  UMOV UR11, 0x40000040 ;  /* 0x40000040000b7882 */ /* 0x000fe20000000000 */
        /* <DEDUP_REMOVED lines=10> */
[----:B------:R-:W-:Y:S01]  /*22c0*/  UIADD3 UR7, UR6, 0x402, URZ ;  /* 0x0000040206077890 */ /* 0x000fe2000fffe03f */
[----:B------:R-:W-:Y:S02]  /*22d0*/  WARPGROUP.DEPBAR.LE gsb0, 0x0 ;  /* 0x00008000000079c5 */ /* 0x000fe40000010000 */
[----:B------:R-:W-:-:S06]  /*22e0*/  WARPGROUP.ARRIVE ;  /* 0x00000000000079c5 */ /* 0x000fcc0000000000 */
[----:B------:R-:W-:Y:S01]  /*22f0*/  IGMMA.64x16x32.S8.S8 R24, gdesc[UR20], R24, gsb0 ;  /* 0x00600000141879f1 */ /* 0x000fe20008041018 */
[----:B------:R-:W-:Y:S01]  /*2300*/  UMOV UR22, UR14 ;  /* 0x0000000e00167c82 */ /* 0x000fe20008000000 */
[----:B------:R-:W-:Y:S01]  /*2310*/  UMOV UR23, UR15 ;  /* 0x0000000f00177c82 */ /* 0x000fe20008000000 */
[----:B------:R-:W-:Y:S01]  /*2320*/  UIADD3 UR14, UR8, 0x2, URZ ;  /* 0x00000002080e7890 */ /* 0x000fe2000fffe03f */
[----:B------:R-:W-:Y:S01]  /*2330*/  UMOV UR15, 0x40000040 ;  /* 0x40000040000f7882 */ /* 0x000fe20000000000 */
[----:B------:R-:W-:Y:S02]  /*2340*/  WARPGROUP.DEPBAR.LE gsb0, 0x0 ;  /* 0x00008000000079c5 */ /* 0x000fe40000010000 */
[----:B------:R-:W-:-:S06]  /*2350*/  WARPGROUP.ARRIVE ;  /* 0x00000000000079c5 */ /* 0x000fcc0000000000 */
[----:B------:R-:W-:Y:S01]  /*2360*/  IGMMA.64x16x32.S8.S8 R40, gdesc[UR16], R40, gsb0 ;  /* 0x00600000102879f1 */ /* 0x000fe20008041028 */
[----:B------:R-:W-:Y:S01]  /*2370*/  UIADD3 UR18, UR8, 0x82, URZ ;  /* 0x0000008208127890 */ /* 0x000fe2000fffe03f */
[----:B------:R-:W-:Y:S01]  /*2380*/  UMOV UR16, UR12 ;  /* 0x0000000c00107c82 */ /* 0x000fe20008000000 */
[----:B------:R-:W-:Y:S01]  /*2390*/  UMOV UR17, UR13 ;  /* 0x0000000d00117c82 */ /* 0x000fe20008000000 */
        /* <DEDUP_REMOVED lines=60> */
[----:B------:R-:W-:Y:S02]  /*2760*/  UIADD3 UR7, UR6, 0x6, URZ ;  /* 0x0000000606077890 */ /* 0x000fe4000fffe03f */
[----:B------:R-:W-:Y:S01]  /*2770*/  UIADD3 UR6, UR6, 0x406, URZ ;  /* 0x0000040606067890 */ /* 0x000fe2000fffe03f */
[----:B------:R-:W-:-:S02]  /*2780*/  WARPGROUP.DEPBAR.LE gsb0, 0x0 ;  /* 0x00008000000079c5 */ /* 0x000fc40000010000 */
[----:B------:R-:W-:-:S06]  /*2790*/  WARPGROUP.ARRIVE ;  /* 0x00000000000079c5 */ /* 0x000fcc0000000000 */
[----:B------:R-:W-:Y:S03]  /*27a0*/  IGMMA.64x16x32.S8.S8 R24, gdesc[UR20], R24, gsb0 ;  /* 0x00600000141879f1 */ /* 0x000fe60008041018 */
[----:B------:R-:W-:Y:S02]  /*27b0*/  WARPGROUP.DEPBAR.LE gsb0, 0x0 ;  /* 0x00008000000079c5 */ /* 0x000fe40000010000 */
[----:B------:R-:W-:-:S06]  /*27c0*/  WARPGROUP.ARRIVE ;  /* 0x00000000000079c5 */ /* 0x000fcc0000000000 */
[----:B------:R-:W-:Y:S01]  /*27d0*/  IGMMA.64x16x32.S8.S8 R40, gdesc[UR16], R40, gsb0 ;  /* 0x00600000102879f1 */ /* 0x000fe20008041028 */
[----:B------:R-:W-:Y:S01]  /*27e0*/  UIADD3 UR18, UR8, 0x86, URZ ;  /* 0x0000008608127890 */ /* 0x000fe2000fffe03f */
[----:B------:R-:W-:Y:S01]  /*27f0*/  UMOV UR17, UR9 ;  /* 0x0000000900117c82 */ /* 0x000fe20008000000 */
[----:B------:R-:W-:Y:S01]  /*2800*/  UMOV UR19, 0x40000040 ;  /* 0x4000004000137882 */ /* 0x000fe20000000000 */
[----:B------:R-:W-:Y:S02]  /*2810*/  WARPGROUP.DEPBAR.LE gsb0, 0x0 ;  /* 0x00008000000079c5 */ /* 0x000fe40000010000 */
[----:B------:R-:W-:-:S06]  /*2820*/  WARPGROUP.ARRIVE ;  /* 0x00000000000079c5 */ /* 0x000fcc0000000000 */
[----:B------:R-:W-:Y:S01]  /*2830*/  IGMMA.64x16x32.S8.S8 R56, gdesc[UR12], R56, gsb0 ;  /* 0x006000000c3879f1 */ /* 0x000fe20008041038 */
[----:B------:R-:W-:Y:S01]  /*2840*/  UIADD3 UR14, UR8, 0x106, URZ ;  /* 0x00000106080e7890 */ /* 0x000fe2000fffe03f */
[----:B------:R-:W-:Y:S02]  /*2850*/  UMOV UR13, UR9 ;  /* 0x00000009000d7c82 */ /* 0x000fe40008000000 */
[----:B------:R-:W-:Y:S01]  /*2860*/  UMOV UR8, UR7 ;  /* 0x0000000700087c82 */ /* 0x000fe20008000000 */
[----:B------:R-:W-:Y:S01]  /*2870*/  UMOV UR15, 0x40000040 ;  /* 0x40000040000f7882 */ /* 0x000fe20000000000 */
        /* <DEDUP_REMOVED lines=28> */
[----:B------:R-:W-:Y:S01]  /*2a40*/  BPT.TRAP 0x1 ;  /* 0x000000040000795c */ /* 0x000fe20000300000 */
.L_x_27:
[----:B------:R-:W-:-:S13]  /*2a50*/  ISETP.NE.AND P1, PT, R23, RZ, PT ;  /* 0x000000ff1700720c */ /* 0x000fda0003f25270 */
[----:B01----:R-:W-:-:S04]  /*2a60*/  @P1 IMAD R4, R3, 0x8, R6 ;  /* 0x0000000803041824 */ /* 0x003fc800078e0206 */
[----:B------:R-:W-:-:S05]  /*2a70*/  @P1 VIADD R5, R4, 0x28 ;  /* 0x0000002804051836 */ /* 0x000fca0000000000 */
[----:B------:R-:W-:-:S04]  /*2a80*/  @P1 PRMT R5, R22, 0x654, R5 ;  /* 0x0000065416051816 */ /* 0x000fc80000000005 */
[----:B------:R0:W-:Y:S01]  /*2a90*/  @P1 SYNCS.ARRIVE.TRANS64.RED.A1T0 RZ, [R5+URZ], RZ ;  /* 0x000000ff05ff19a7 */ /* 0x0001e2000810043f */
[----:B------:R-:W-:-:S13]  /*2aa0*/  ISETP.GT.U32.AND P1, PT, R19, 0x1, PT ;  /* 0x000000011300780c */ /* 0x000fda0003f24070 */
[----:B0-----:R-:W-:Y:S05]  /*2ab0*/  @P1 BRA `(.L_x_28) ;  /* 0x0000000000041947 */ /* 0x001fea0003800000 */
[----:B------:R-:W-:Y:S01]  /*2ac0*/  BPT.TRAP 0x1 ;  /* 0x000000040000795c */ /* 0x000fe20000300000 */
.L_x_28:
[----:B------:R-:W-:Y:S01]  /*2ad0*/  UIADD3 UR5, UR5, 0x1, URZ ;  /* 0x0000000105057890 */ /* 0x000fe2000fffe03f */
[C---:B------:R-:W-:Y:S01]  /*2ae0*/  ISETP.GT.AND P2, PT, R0.reuse, 0x1, PT ;  /* 0x000000010000780c */ /* 0x040fe20003f44270 */
[----:B------:R-:W-:Y:S02]  /*2af0*/  VIADD R3, R3, 0x1 ;  /* 0x0000000103037836 */ /* 0x000fe40000000000 */
[----:B------:R-:W-:Y:S01]  /*2b00*/  UISETP.NE.AND UP0, UPT, UR5, 0x5, UPT ;  /* 0x000000050500788c */ /* 0x000fe2000bf05270 */
[----:B------:R-:W-:Y:S02]  /*2b10*/  VIADD R0, R0, 0xffffffff ;  /* 0xffffffff00007836 */ /* 0x000fe40000000000 */
[C---:B------:R-:W-:Y:S01]  /*2b20*/  ISETP.NE.AND P1, PT, R3.reuse, 0x5, PT ;  /* 0x000000050300780c */ /* 0x040fe20003f25270 */
[----:B------:R-:W-:Y:S02]  /*2b30*/  USEL UR6, URZ, 0x1, UP0 ;  /* 0x000000013f067887 */ /* 0x000fe40008000000 */
[----:B------:R-:W-:Y:S01]  /*2b40*/  USEL UR5, UR5, URZ, UP0 ;  /* 0x0000003f05057287 */ /* 0x000fe20008000000 */
[----:B------:R-:W-:-:S03]  /*2b50*/  SEL R3, R3, RZ, P1 ;  /* 0x000000ff03037207 */ /* 0x000fc60000800000 */
[----:B------:R-:W-:Y:S01]  /*2b60*/  LOP3.LUT R7, R7, UR6, RZ, 0x3c, !PT ;  /* 0x0000000607077c12 */ /* 0x000fe2000f8e3cff */
[----:B------:R-:W-:Y:S07]  /*2b70*/  @P2 BRA `(.L_x_29) ;  /* 0xfffffff400142947 */ /* 0x000fee000383ffff */
.L_x_22:
[----:B------:R-:W2:Y:S02]  /*2b80*/  LDC R0, c[0x0][0x28c] ;  /* 0x0000a300ff007b82 */ /* 0x000ea40000000800 */
[----:B--2---:R-:W-:-:S13]  /*2b90*/  ISETP.GE.AND P1, PT, R0, 0x1, PT ;  /* 0x000000010000780c */ /* 0x004fda0003f26270 */
[----:B------:R-:W-:Y:S05]  /*2ba0*/  @!P1 BRA `(.L_x_30) ;  /* 0x0000000000509947 */ /* 0x000fea0003800000 */
[----:B------:R-:W-:Y:S05]  /*2bb0*/  @!P0 BRA `(.L_x_31) ;  /* 0x0000000000048947 */ /* 0x000fea0003800000 */
[----:B------:R-:W-:Y:S01]  /*2bc0*/  BPT.TRAP 0x1 ;  /* 0x000000040000795c */ /* 0x000fe20000300000 */
.L_x_31:
[----:B------:R-:W-:Y:S01]  /*2bd0*/  ISETP.NE.AND P0, PT, R23, RZ, PT ;  /* 0x000000ff1700720c */ /* 0x000fe20003f05270 */
[----:B------:R-:W-:Y:S01]  /*2be0*/  BSSY B0, `(.L_x_32) ;  /* 0x000000e000007945 */ /* 0x000fe20003800000 */
[----:B------:R-:W-:-:S11]  /*2bf0*/  ISETP.GT.U32.AND P1, PT, R19, 0x1, PT ;  /* 0x000000011300780c */ /* 0x000fd60003f24070 */
[----:B------:R-:W-:Y:S05]  /*2c00*/  @!P0 BRA `(.L_x_33) ;  /* 0x00000000002c8947 */ /* 0x000fea0003800000 */
[----:B------:R-:W-:-:S04]  /*2c10*/  UISETP.LT.AND UP0, UPT, UR40, 0x1, UPT ;  /* 0x000000012800788c */ /* 0x000fc8000bf01270 */
[----:B------:R-:W-:-:S04]  /*2c20*/  USEL UR6, UR40, 0x1, UP0 ;  /* 0x0000000128067887 */ /* 0x000fc80008000000 */
[----:B------:R-:W-:-:S04]  /*2c30*/  UIADD3 UR6, UR39, UR40, -UR6 ;  /* 0x0000002827067290 */ /* 0x000fc8000fffe806 */
[----:B------:R-:W-:-:S04]  /*2c40*/  UIMAD.WIDE.U32 UR4, UR6, -0x33333333, URZ ;  /* 0xcccccccd060478a5 */ /* 0x000fc8000f8e003f */
[----:B------:R-:W-:-:S04]  /*2c50*/  USHF.R.U32.HI UR4, URZ, 0x2, UR5 ;  /* 0x000000023f047899 */ /* 0x000fc80008011605 */
[----:B------:R-:W-:-:S06]  /*2c60*/  UIMAD UR6, UR4, -0x5, UR6 ;  /* 0xfffffffb040678a4 */ /* 0x000fcc000f8e0206 */
[----:B------:R-:W-:-:S04]  /*2c70*/  IMAD.U32 R3, RZ, RZ, UR6 ;  /* 0x00000006ff037e24 */ /* 0x000fc8000f8e00ff */
[----:B------:R-:W-:-:S04]  /*2c80*/  IMAD R0, R3, 0x8, R6 ;  /* 0x0000000803007824 */ /* 0x000fc800078e0206 */
[----:B------:R-:W-:-:S05]  /*2c90*/  VIADD R3, R0, 0x28 ;  /* 0x0000002800037836 */ /* 0x000fca0000000000 */
[----:B------:R-:W-:-:S04]  /*2ca0*/  PRMT R3, R22, 0x654, R3 ;  /* 0x0000065416037816 */ /* 0x000fc80000000003 */
[----:B------:R2:W-:Y:S03]  /*2cb0*/  SYNCS.ARRIVE.TRANS64.RED.A1T0 RZ, [R3+URZ], RZ ;  /* 0x000000ff03ff79a7 */ /* 0x0005e6000810043f */
.L_x_33:
[----:B------:R-:W-:Y:S05]  /*2cc0*/  BSYNC B0 ;  /* 0x0000000000007941 */ /* 0x000fea0003800000 */
.L_x_32:
[----:B------:R-:W-:Y:S05]  /*2cd0*/  @P1 BRA `(.L_x_30) ;  /* 0x0000000000041947 */ /* 0x000fea0003800000 */
[----:B------:R-:W-:Y:S01]  /*2ce0*/  BPT.TRAP 0x1 ;  /* 0x000000040000795c */ /* 0x000fe20000300000 */
.L_x_30:
[----:B------:R-:W3:Y:S01]  /*2cf0*/  LDC R7, c[0x0][0x288] ;  /* 0x0000a200ff077b82 */ /* 0x000ee20000000800 */
[--C-:B------:R-:W-:Y:S01]  /*2d00*/  SHF.R.U32.HI R0, RZ, 0x2, R18.reuse ;  /* 0x00000002ff007819 */ /* 0x100fe20000011612 */
[----:B------:R-:W-:Y:S01]  /*2d10*/  IMAD R77, R77, 0x30, RZ ;  /* 0x000000304d4d7824 */ /* 0x000fe200078e02ff */
[----:B01----:R-:W-:Y:S01]  /*2d20*/  SHF.R.U32.HI R5, RZ, 0x7, R18 ;  /* 0x00000007ff057819 */ /* 0x003fe20000011612 */
[----:B------:R-:W-:Y:S01]  /*2d30*/  UIADD3 UR39, UR40, UR39, URZ ;  /* 0x0000002728277290 */ /* 0x000fe2000fffe03f */
[----:B--2---:R-:W-:Y:S01]  /*2d40*/  LOP3.LUT R3, R0, 0x7, RZ, 0xc0, !PT ;  /* 0x0000000700037812 */ /* 0x004fe200078ec0ff */
[C---:B------:R-:W-:Y:S01]  /*2d50*/  IMAD.SHL.U32 R12, R18.reuse, 0x2, RZ ;  /* 0x00000002120c7824 */ /* 0x040fe200078e00ff */
[----:B------:R-:W-:Y:S01]  /*2d60*/  LOP3.LUT R0, R5, 0x1, RZ, 0xc0, !PT ;  /* 0x0000000105007812 */ /* 0x000fe200078ec0ff */
[----:B------:R-:W-:Y:S01]  /*2d70*/  UISETP.GT.U32.AND UP0, UPT, UR39, 0x4, UPT ;  /* 0x000000042700788c */ /* 0x000fe2000bf04070 */
[----:B------:R-:W-:Y:S01]  /*2d80*/  LOP3.LUT R4, R18, 0x60, RZ, 0xc0, !PT ;  /* 0x0000006012047812 */ /* 0x000fe200078ec0ff */
[----:B------:R-:W-:Y:S01]  /*2d90*/  ULDC UR7, c[0x0][0x284] ;  /* 0x0000a10000077ab9 */ /* 0x000fe20000000800 */
[----:B------:R-:W-:Y:S01]  /*2da0*/  UISETP.GE.U32.AND UP1, UPT, UR40, 0x5, UPT ;  /* 0x000000052800788c */ /* 0x000fe2000bf26070 */
[----:B------:R-:W-:Y:S01]  /*2db0*/  IMAD.SHL.U32 R8, R0, 0x40, RZ ;  /* 0x0000004000087824 */ /* 0x000fe200078e00ff */
[----:B------:R-:W-:Y:S01]  /*2dc0*/  SHF.R.U32.HI R6, RZ, 0x1, R4 ;  /* 0x00000001ff067819 */ /* 0x000fe20000011604 */
[----:B------:R-:W-:Y:S01]  /*2dd0*/  UISETP.LT.U32.AND UP0, UPT, UR40, 0x5, UP0 ;  /* 0x000000052800788c */ /* 0x000fe20008701070 */
[----:B------:R-:W-:Y:S01]  /*2de0*/  LOP3.LUT R4, R18, 0x3, RZ, 0xc0, !PT ;  /* 0x0000000312047812 */ /* 0x000fe200078ec0ff */
[----:B------:R-:W-:Y:S01]  /*2df0*/  ULDC.64 UR8, c[0x0][0x5d0] ;  /* 0x0001740000087ab9 */ /* 0x000fe20000000a00 */
[--C-:B------:R-:W-:Y:S01]  /*2e00*/  IADD3 R5, RZ, -R6, -R3.reuse ;  /* 0x80000006ff057210 */ /* 0x100fe20007ffe803 */
[----:B------:R-:W-:Y:S01]  /*2e10*/  UIMAD.WIDE.U32 UR4, UR39, -0x33333333, URZ ;  /* 0xcccccccd270478a5 */ /* 0x000fe2000f8e003f */
[----:B------:R-:W-:Y:S01]  /*2e20*/  LOP3.LUT R3, R8, 0x40, R3, 0xe2, !PT ;  /* 0x0000004008037812 */ /* 0x000fe200078ee203 */
[----:B------:R-:W-:Y:S01]  /*2e30*/  USEL UR6, URZ, 0x1, !UP0 ;  /* 0x000000013f067887 */ /* 0x000fe2000c000000 */
[----:B------:R-:W-:Y:S01]  /*2e40*/  SHF.R.S32.HI R14, RZ, 0x1f, R75 ;  /* 0x0000001fff0e7819 */ /* 0x000fe2000001144b */
[----:B------:R-:W-:Y:S01]  /*2e50*/  IMAD R0, R0, -0x40, R5 ;  /* 0xffffffc000007824 */ /* 0x000fe200078e0205 */
[C---:B------:R-:W-:Y:S01]  /*2e60*/  LOP3.LUT R12, R77.reuse, 0x6, R12, 0xf8, !PT ;  /* 0x000000064d0c7812 */ /* 0x040fe200078ef80c */
[----:B---3--:R-:W-:Y:S01]  /*2e70*/  IMAD R8, R4, -0x2, R7 ;  /* 0xfffffffe04087824 */ /* 0x008fe200078e0207 */
[----:B------:R-:W-:Y:S01]  /*2e80*/  ISETP.GE.AND P0, PT, R77, R7, PT ;  /* 0x000000074d00720c */ /* 0x000fe20003f06270 */
[----:B------:R-:W-:Y:S01]  /*2e90*/  IMAD.SHL.U32 R7, R76, 0x100, RZ ;  /* 0x000001004c077824 */ /* 0x000fe200078e00ff */
[----:B------:R-:W-:Y:S01]  /*2ea0*/  SHF.R.S32.HI R13, RZ, 0x1f, R12 ;  /* 0x0000001fff0d7819 */ /* 0x000fe2000001140c */
[----:B------:R-:W-:Y:S01]  /*2eb0*/  IMAD R4, R14, UR8, RZ ;  /* 0x000000080e047c24 */ /* 0x000fe2000f8e02ff */
[----:B------:R-:W-:Y:S01]  /*2ec0*/  USHF.R.U32.HI UR4, URZ, 0x2, UR5 ;  /* 0x000000023f047899 */ /* 0x000fe20008011605 */
[----:B------:R-:W-:Y:S01]  /*2ed0*/  IMAD.WIDE R20, R76, 0x100, RZ ;  /* 0x000001004c147825 */ /* 0x000fe200078e02ff */
[C---:B------:R-:W-:Y:S01]  /*2ee0*/  ISETP.GE.OR P0, PT, R7.reuse, UR7, P0 ;  /* 0x0000000707007c0c */ /* 0x040fe20008706670 */
[----:B------:R-:W-:Y:S01]  /*2ef0*/  ULOP3.LUT UR38, UR38, UR6, URZ, 0x3c, !UPT ;  /* 0x0000000626267292 */ /* 0x000fe2000f8e3c3f */
[----:B------:R-:W-:Y:S01]  /*2f00*/  IADD3 R82, -R7, UR7, R0 ;  /* 0x0000000707527c10 */ /* 0x000fe2000fffe100 */
[C---:B------:R-:W-:Y:S01]  /*2f10*/  IMAD R9, R75.reuse, UR9, R4 ;  /* 0x000000094b097c24 */ /* 0x040fe2000f8e0204 */
[----:B------:R-:W-:Y:S01]  /*2f20*/  UIMAD UR39, UR4, -0x5, UR39 ;  /* 0xfffffffb042778a4 */ /* 0x000fe2000f8e0227 */
[----:B------:R-:W-:Y:S01]  /*2f30*/  IMAD.WIDE.U32 R4, R75, UR8, R12 ;  /* 0x000000084b047c25 */ /* 0x000fe2000f8e000c */
[----:B------:R-:W-:Y:S01]  /*2f40*/  @UP1 ULOP3.LUT UR38, UR38, 0x1, UR4, 0x78, !UPT ;  /* 0x0000000126261892 */ /* 0x000fe2000f8e7804 */
[----:B------:R-:W-:-:S02]  /*2f50*/  LOP3.LUT R91, R20, R3, R6, 0xfe, !PT ;  /* 0x00000003145b7212 */ /* 0x000fc400078efe06 */
[----:B------:R-:W-:Y:S02]  /*2f60*/  IMAD.IADD R5, R5, 0x1, R9 ;  /* 0x0000000105057824 */ /* 0x000fe400078e0209 */
[----:B------:R-:W-:Y:S02]  /*2f70*/  IMAD.IADD R3, R8, 0x1, -R77 ;  /* 0x0000000108037824 */ /* 0x000fe400078e0a4d */
[----:B------:R-:W-:Y:S01]  /*2f80*/  IMAD.MOV.U32 R0, RZ, RZ, -0x1 ;  /* 0xffffffffff007424 */ /* 0x000fe200078e00ff */
[----:B------:R-:W-:Y:S06]  /*2f90*/  @P0 BRA `(.L_x_34) ;  /* 0x0000002400f80947 */ /* 0x000fec0003800000 */
[----:B------:R-:W0:Y:S01]  /*2fa0*/  LDC.64 R10, c[0x0][0x5c8] ;  /* 0x00017200ff0a7b82 */ /* 0x000e220000000a00 */
[----:B------:R-:W-:Y:S01]  /*2fb0*/  ULDC.64 UR4, c[0x0][0x5c0] ;  /* 0x0001700000047ab9 */ /* 0x000fe20000000a00 */
[----:B------:R-:W-:Y:S01]  /*2fc0*/  BSSY B0, `(.L_x_34) ;  /* 0x000027b000007945 */ /* 0x000fe20003800000 */
[-C--:B0-----:R-:W-:Y:S01]  /*2fd0*/  IMAD R6, R21, R10.reuse, RZ ;  /* 0x0000000a15067224 */ /* 0x081fe200078e02ff */
[----:B------:R-:W-:Y:S01]  /*2fe0*/  SHF.L.U64.HI R15, R10, 0x3, R11 ;  /* 0x000000030a0f7819 */ /* 0x000fe2000001020b */
[----:B------:R-:W-:-:S04]  /*2ff0*/  IMAD.WIDE.U32 R4, R91, R10, R4 ;  /* 0x0000000a5b047225 */ /* 0x000fc800078e0004 */
[----:B------:R-:W-:Y:S01]  /*3000*/  IMAD R7, R91, R11, R6 ;  /* 0x0000000b5b077224 */ /* 0x000fe200078e0206 */
[----:B------:R-:W-:Y:S01]  /*3010*/  IADD3 R4, P0, R4, UR4, RZ ;  /* 0x0000000404047c10 */ /* 0x000fe2000ff1e0ff */
[----:B------:R-:W-:Y:S02]  /*3020*/  IMAD.SHL.U32 R9, R10, 0x8, RZ ;  /* 0x000000080a097824 */ /* 0x000fe400078e00ff */
[----:B------:R-:W-:Y:S02]  /*3030*/  IMAD.IADD R7, R5, 0x1, R7 ;  /* 0x0000000105077824 */ /* 0x000fe400078e0207 */
[----:B------:R-:W-:Y:S01]  /*3040*/  IMAD R77, R11, 0x78, RZ ;  /* 0x000000780b4d7824 */ /* 0x000fe200078e02ff */
[----:B------:R-:W-:Y:S02]  /*3050*/  IADD3 R6, P1, R9, R4, RZ ;  /* 0x0000000409067210 */ /* 0x000fe40007f3e0ff */
[----:B------:R-:W-:Y:S02]  /*3060*/  IADD3.X R5, R7, UR5, RZ, P0, !PT ;  /* 0x0000000507057c10 */ /* 0x000fe400087fe4ff */
[----:B-----5:R-:W-:-:S03]  /*3070*/  ISETP.NE.AND P0, PT, R73, RZ, PT ;  /* 0x000000ff4900720c */ /* 0x020fc60003f05270 */
[----:B------:R-:W-:Y:S02]  /*3080*/  IMAD.X R7, R15, 0x1, R5, P1 ;  /* 0x000000010f077824 */ /* 0x000fe400008e0605 */
[----:B------:R-:W-:-:S04]  /*3090*/  IMAD.WIDE.U32 R10, R10, 0x78, R6 ;  /* 0x000000780a0a7825 */ /* 0x000fc800078e0006 */
[----:B------:R-:W-:Y:S01]  /*30a0*/  IMAD.IADD R11, R11, 0x1, R77 ;  /* 0x000000010b0b7824 */ /* 0x000fe200078e024d */
[----:B------:R-:W-:-:S05]  /*30b0*/  IADD3 R8, P1, R9, R10, RZ ;  /* 0x0000000a09087210 */ /* 0x000fca0007f3e0ff */
[----:B------:R-:W-:Y:S01]  /*30c0*/  IMAD.X R9, R15, 0x1, R11, P1 ;  /* 0x000000010f097824 */ /* 0x000fe200008e060b */
[----:B------:R-:W-:Y:S07]  /*30d0*/  @!P0 BRA `(.L_x_35) ;  /* 0x0000001c00548947 */ /* 0x000fee0003800000 */
[----:B------:R-:W0:Y:S01]  /*30e0*/  LDC.64 R86, c[0x0][0x5b0] ;  /* 0x00016c00ff567b82 */ /* 0x000e220000000a00 */
[----:B------:R-:W-:Y:S01]  /*30f0*/  ULDC.64 UR4, c[0x0][0x5b8] ;  /* 0x00016e0000047ab9 */ /* 0x000fe20000000a00 */
[----:B------:R-:W-:Y:S01]  /*3100*/  ISETP.GE.AND P3, PT, R82, 0x1, PT ;  /* 0x000000015200780c */ /* 0x000fe20003f66270 */
[----:B------:R-:W-:Y:S01]  /*3110*/  IMAD R14, R14, UR4, RZ ;  /* 0x000000040e0e7c24 */ /* 0x000fe2000f8e02ff */
[----:B------:R-:W-:Y:S01]  /*3120*/  BSSY B1, `(.L_x_36) ;  /* 0x000000e000017945 */ /* 0x000fe20003800000 */
[----:B------:R-:W-:Y:S01]  /*3130*/  IMAD.WIDE.U32 R80, R75, UR4, R12 ;  /* 0x000000044b507c25 */ /* 0x000fe2000f8e000c */
[----:B------:R-:W-:Y:S02]  /*3140*/  ISETP.LT.OR P1, PT, R3, 0x1, !P3 ;  /* 0x000000010300780c */ /* 0x000fe40005f21670 */
[----:B------:R-:W1:Y:S01]  /*3150*/  LDC.64 R88, c[0x0][0x5a8] ;  /* 0x00016a00ff587b82 */ /* 0x000e620000000a00 */
[----:B------:R-:W-:Y:S02]  /*3160*/  IMAD R75, R75, UR5, R14 ;  /* 0x000000054b4b7c24 */ /* 0x000fe4000f8e020e */
[----:B------:R-:W-:-:S02]  /*3170*/  IMAD.MOV.U32 R76, RZ, RZ, R80 ;  /* 0x000000ffff4c7224 */ /* 0x000fc400078e0050 */
[----:B------:R-:W-:Y:S02]  /*3180*/  IMAD.IADD R77, R81, 0x1, R75 ;  /* 0x00000001514d7824 */ /* 0x000fe400078e024b */
[-C--:B0-----:R-:W-:Y:S02]  /*3190*/  IMAD R14, R21, R86.reuse, RZ ;  /* 0x00000056150e7224 */ /* 0x081fe400078e02ff */
[----:B------:R-:W-:-:S04]  /*31a0*/  IMAD.WIDE.U32 R12, R91, R86, R76 ;  /* 0x000000565b0c7225 */ /* 0x000fc800078e004c */
[----:B------:R-:W-:Y:S01]  /*31b0*/  IMAD R85, R91, R87, R14 ;  /* 0x000000575b557224 */ /* 0x000fe200078e020e */
[----:B-1----:R-:W-:-:S04]  /*31c0*/  IADD3 R12, P0, R12, R88, RZ ;  /* 0x000000580c0c7210 */ /* 0x002fc80007f1e0ff */
[----:B------:R-:W-:Y:S01]  /*31d0*/  IADD3.X R13, R89, R13, R85, P0, !PT ;  /* 0x0000000d590d7210 */ /* 0x000fe200007fe455 */
[----:B------:R-:W-:Y:S08]  /*31e0*/  @P1 BRA `(.L_x_37) ;  /* 0x0000000000041947 */ /* 0x000ff00003800000 */
[----:B------:R0:W5:Y:S02]  /*31f0*/  LDG.E.U8 R74, desc[UR36][R12.64] ;  /* 0x000000240c4a7981 */ /* 0x000164000c1e1100 */
.L_x_37:
[----:B------:R-:W-:Y:S05]  /*3200*/  BSYNC B1 ;  /* 0x0000000000017941 */ /* 0x000fea0003800000 */
.L_x_36:
[----:B-----5:R-:W-:Y:S01]  /*3210*/  LOP3.LUT R14, R74, 0xffff, RZ, 0xc0, !PT ;  /* 0x0000ffff4a0e7812 */ /* 0x020fe200078ec0ff */
[----:B------:R-:W-:Y:S01]  /*3220*/  IMAD.SHL.U32 R78, R86, 0x8, RZ ;  /* 0x00000008564e7824 */ /* 0x000fe200078e00ff */
[----:B------:R-:W-:Y:S01]  /*3230*/  ISETP.LT.OR P4, PT, R3, 0x2, !P3 ;  /* 0x000000020300780c */ /* 0x000fe20005f81670 */
[----:B------:R-:W-:Y:S01]  /*3240*/  BSSY B1, `(.L_x_38) ;  /* 0x000000b000017945 */ /* 0x000fe20003800000 */
[----:B------:R-:W-:Y:S02]  /*3250*/  PRMT R14, R14, 0x8880, RZ ;  /* 0x000088800e0e7816 */ /* 0x000fe400000000ff */
[----:B------:R-:W-:-:S03]  /*3260*/  SHF.L.U64.HI R79, R86, 0x3, R87 ;  /* 0x00000003564f7819 */ /* 0x000fc60000010257 */
[----:B------:R-:W-:Y:S02]  /*3270*/  IMAD R75, R14, R73, RZ ;  /* 0x000000490e4b7224 */ /* 0x000fe400078e02ff */
[----:B------:R-:W-:-:S04]  /*3280*/  IMAD.WIDE.U32 R14, R91, R86, R78 ;  /* 0x000000565b0e7225 */ /* 0x000fc800078e004e */
[----:B------:R-:W-:-:S05]  /*3290*/  @!P1 IMAD R83, R64, R72, R75 ;  /* 0x0000004840539224 */ /* 0x000fca00078e024b */
[----:B------:R1:W-:Y:S01]  /*32a0*/  @!P1 STG.E.U8 desc[UR36][R4.64], R83 ;  /* 0x0000005304009986 */ /* 0x0003e2000c101124 */
[----:B------:R-:W-:Y:S05]  /*32b0*/  @P4 BRA `(.L_x_39) ;  /* 0x00000000000c4947 */ /* 0x000fea0003800000 */
[----:B------:R-:W2:Y:S02]  /*32c0*/  LDG.E.U8 R74, desc[UR36][R12.64+0x1] ;  /* 0x000001240c4a7981 */ /* 0x000ea4000c1e1100 */
[----:B--2---:R-:W-:-:S05]  /*32d0*/  PRMT R64, R74, 0x8880, RZ ;  /* 0x000088804a407816 */ /* 0x004fca00000000ff */
[----:B------:R-:W-:-:S07]  /*32e0*/  IMAD R75, R64, R73, RZ ;  /* 0x00000049404b7224 */ /* 0x000fce00078e02ff */
.L_x_39:
[----:B------:R-:W-:Y:S05]  /*32f0*/  BSYNC B1 ;  /* 0x0000000000017941 */ /* 0x000fea0003800000 */
.L_x_38:
[----:B------:R-:W-:Y:S01]  /*3300*/  @!P4 IMAD R65, R65, R72, R75 ;  /* 0x000000484141c224 */ /* 0x000fe200078e024b */
[----:B------:R-:W-:Y:S01]  /*3310*/  ISETP.GE.AND P0, PT, R82, 0x9, PT ;  /* 0x000000095200780c */ /* 0x000fe20003f06270 */
[----:B------:R-:W-:Y:S01]  /*3320*/  IMAD.IADD R15, R85, 0x1, R15 ;  /* 0x00000001550f7824 */ /* 0x000fe200078e020f */
[----:B------:R-:W-:Y:S01]  /*3330*/  IADD3 R14, P1, P2, R80, R88, R14 ;  /* 0x00000058500e7210 */ /* 0x000fe20007a3e00e */
[----:B------:R-:W-:Y:S01]  /*3340*/  BSSY B1, `(.L_x_40) ;  /* 0x000000b000017945 */ /* 0x000fe20003800000 */
[----:B------:R2:W-:Y:S01]  /*3350*/  @!P4 STG.E.U8 desc[UR36][R4.64+0x1], R65 ;  /* 0x000001410400c986 */ /* 0x0005e2000c101124 */
[----:B------:R-:W-:Y:S02]  /*3360*/  ISETP.LT.OR P4, PT, R3, 0x1, !P0 ;  /* 0x000000010300780c */ /* 0x000fe40004781670 */
[----:B------:R-:W-:Y:S02]  /*3370*/  IADD3.X R15, R77, R89, R15, P1, P2 ;  /* 0x000000594d0f7210 */ /* 0x000fe40000fe440f */
[----:B------:R-:W-:-:S02]  /*3380*/  IADD3 R91, P5, R91, 0x80, RZ ;  /* 0x000000805b5b7810 */ /* 0x000fc40007fbe0ff */
[C---:B------:R-:W-:Y:S02]  /*3390*/  ISETP.LT.OR P1, PT, R3.reuse, 0x2, !P0 ;  /* 0x000000020300780c */ /* 0x040fe40004721670 */
[----:B------:R-:W-:-:S05]  /*33a0*/  ISETP.LT.OR P2, PT, R3, 0x9, !P3 ;  /* 0x000000090300780c */ /* 0x000fca0005f41670 */
[----:B--2---:R-:W-:Y:S08]  /*33b0*/  @P4 BRA `(.L_x_41) ;  /* 0x00000000000c4947 */ /* 0x004ff00003800000 */
[----:B------:R-:W2:Y:S02]  /*33c0*/  LDG.E.U8 R74, desc[UR36][R14.64] ;  /* 0x000000240e4a7981 */ /* 0x000ea4000c1e1100 */
[----:B--2---:R-:W-:-:S05]  /*33d0*/  PRMT R64, R74, 0x8880, RZ ;  /* 0x000088804a407816 */ /* 0x004fca00000000ff */
[----:B------:R-:W-:-:S07]  /*33e0*/  IMAD R75, R64, R73, RZ ;  /* 0x00000049404b7224 */ /* 0x000fce00078e02ff */
.L_x_41:
[----:B------:R-:W-:Y:S05]  /*33f0*/  BSYNC B1 ;  /* 0x0000000000017941 */ /* 0x000fea0003800000 */
.L_x_40:
[----:B------:R-:W-:Y:S01]  /*3400*/  @!P4 IMAD R65, R66, R72, R75 ;  /* 0x000000484241c224 */ /* 0x000fe200078e024b */
[----:B------:R-:W-:Y:S04]  /*3410*/  BSSY B1, `(.L_x_42) ;  /* 0x0000006000017945 */ /* 0x000fe80003800000 */
[----:B------:R2:W-:Y:S01]  /*3420*/  @!P4 STG.E.U8 desc[UR36][R6.64], R65 ;  /* 0x000000410600c986 */ /* 0x0005e2000c101124 */
[----:B------:R-:W-:Y:S05]  /*3430*/  @P1 BRA `(.L_x_43) ;  /* 0x00000000000c1947 */ /* 0x000fea0003800000 */
[----:B------:R-:W3:Y:S02]  /*3440*/  LDG.E.U8 R74, desc[UR36][R14.64+0x1] ;  /* 0x000001240e4a7981 */ /* 0x000ee4000c1e1100 */
[----:B---3--:R-:W-:-:S05]  /*3450*/  PRMT R64, R74, 0x8880, RZ ;  /* 0x000088804a407816 */ /* 0x008fca00000000ff */
[----:B------:R-:W-:-:S07]  /*3460*/  IMAD R75, R64, R73, RZ ;  /* 0x00000049404b7224 */ /* 0x000fce00078e02ff */
.L_x_43:
[----:B------:R-:W-:Y:S05]  /*3470*/  BSYNC B1 ;  /* 0x0000000000017941 */ /* 0x000fea0003800000 */
.L_x_42:
[----:B------:R-:W-:Y:S01]  /*3480*/  @!P1 IMAD R67, R67, R72, R75 ;  /* 0x0000004843439224 */ /* 0x000fe200078e024b */
[----:B------:R-:W-:Y:S04]  /*3490*/  BSSY B1, `(.L_x_44) ;  /* 0x0000006000017945 */ /* 0x000fe80003800000 */
[----:B------:R3:W-:Y:S01]  /*34a0*/  @!P1 STG.E.U8 desc[UR36][R6.64+0x1], R67 ;  /* 0x0000014306009986 */ /* 0x0007e2000c101124 */
[----:B------:R-:W-:Y:S05]  /*34b0*/  @P2 BRA `(.L_x_45) ;  /* 0x00000000000c2947 */ /* 0x000fea0003800000 */
[----:B------:R-:W4:Y:S02]  /*34c0*/  LDG.E.U8 R74, desc[UR36][R12.64+0x8] ;  /* 0x000008240c4a7981 */ /* 0x000f24000c1e1100 */
[----:B----4-:R-:W-:-:S05]  /*34d0*/  PRMT R64, R74, 0x8880, RZ ;  /* 0x000088804a407816 */ /* 0x010fca00000000ff */
[----:B------:R-:W-:-:S07]  /*34e0*/  IMAD R75, R64, R73, RZ ;  /* 0x00000049404b7224 */ /* 0x000fce00078e02ff */
.L_x_45:
[----:B------:R-:W-:Y:S05]  /*34f0*/  BSYNC B1 ;  /* 0x0000000000017941 */ /* 0x000fea0003800000 */
.L_x_44:
[----:B------:R-:W-:Y:S01]  /*3500*/  ISETP.LT.OR P1, PT, R3, 0xa, !P3 ;  /* 0x0000000a0300780c */ /* 0x000fe20005f21670 */
[----:B---3--:R-:W-:Y:S01]  /*3510*/  @!P2 IMAD R67, R68, R72, R75 ;  /* 0x000000484443a224 */ /* 0x008fe200078e024b */
[----:B------:R-:W-:Y:S01]  /*3520*/  BSSY B1, `(.L_x_46) ;  /* 0x000000b000017945 */ /* 0x000fe20003800000 */
[----:B--2---:R-:W-:-:S03]  /*3530*/  IMAD.WIDE.U32 R64, R91, R86, R76 ;  /* 0x000000565b407225 */ /* 0x004fc600078e004c */
[----:B------:R2:W-:Y:S01]  /*3540*/  @!P2 STG.E.U8 desc[UR36][R4.64+0x8], R67 ;  /* 0x000008430400a986 */ /* 0x0005e2000c101124 */
[----:B------:R-:W-:Y:S01]  /*3550*/  IMAD.X R21, RZ, RZ, R21, P5 ;  /* 0x000000ffff157224 */ /* 0x000fe200028e0615 */
[C---:B------:R-:W-:Y:S02]  /*3560*/  ISETP.LT.OR P5, PT, R3.reuse, 0x9, !P0 ;  /* 0x000000090300780c */ /* 0x040fe400047a1670 */
[----:B------:R-:W-:Y:S02]  /*3570*/  ISETP.LT.OR P2, PT, R3, 0xa, !P0 ;  /* 0x0000000a0300780c */ /* 0x000fe40004741670 */
[----:B------:R-:W-:Y:S01]  /*3580*/  IADD3 R20, P4, R64, R88, RZ ;  /* 0x0000005840147210 */ /* 0x000fe20007f9e0ff */
[----:B------:R-:W-:-:S12]  /*3590*/  @P1 BRA `(.L_x_47) ;  /* 0x00000000000c1947 */ /* 0x000fd80003800000 */
[----:B------:R-:W3:Y:S02]  /*35a0*/  LDG.E.U8 R74, desc[UR36][R12.64+0x9] ;  /* 0x000009240c4a7981 */ /* 0x000ee4000c1e1100 */
[----:B---3--:R-:W-:-:S05]  /*35b0*/  PRMT R66, R74, 0x8880, RZ ;  /* 0x000088804a427816 */ /* 0x008fca00000000ff */
[----:B------:R-:W-:-:S07]  /*35c0*/  IMAD R75, R66, R73, RZ ;  /* 0x00000049424b7224 */ /* 0x000fce00078e02ff */
.L_x_47:
[----:B------:R-:W-:Y:S05]  /*35d0*/  BSYNC B1 ;  /* 0x0000000000017941 */ /* 0x000fea0003800000 */
.L_x_46:
[----:B------:R-:W-:Y:S01]  /*35e0*/  @!P1 IMAD R69, R69, R72, R75 ;  /* 0x0000004845459224 */ /* 0x000fe200078e024b */
[----:B------:R-:W-:Y:S01]  /*35f0*/  BSSY B1, `(.L_x_48) ;  /* 0x0000007000017945 */ /* 0x000fe20003800000 */
[----:B------:R-:W-:-:S03]  /*3600*/  IMAD R68, R21, R86, RZ ;  /* 0x0000005615447224 */ /* 0x000fc600078e02ff */
[----:B------:R3:W-:Y:S01]  /*3610*/  @!P1 STG.E.U8 desc[UR36][R4.64+0x9], R69 ;  /* 0x0000094504009986 */ /* 0x0007e2000c101124 */
[----:B------:R-:W-:Y:S05]  /*3620*/  @P5 BRA `(.L_x_49) ;  /* 0x00000000000c5947 */ /* 0x000fea0003800000 */
[----:B------:R-:W4:Y:S02]  /*3630*/  LDG.E.U8 R74, desc[UR36][R14.64+0x8] ;  /* 0x000008240e4a7981 */ /* 0x000f24000c1e1100 */
[----:B----4-:R-:W-:-:S05]  /*3640*/  PRMT R66, R74, 0x8880, RZ ;  /* 0x000088804a427816 */ /* 0x010fca00000000ff */
[----:B------:R-:W-:-:S07]  /*3650*/  IMAD R75, R66, R73, RZ ;  /* 0x00000049424b7224 */ /* 0x000fce00078e02ff */
.L_x_49:
[----:B------:R-:W-:Y:S05]  /*3660*/  BSYNC B1 ;  /* 0x0000000000017941 */ /* 0x000fea0003800000 */
.L_x_48:
[----:B--2---:R-:W-:Y:S01]  /*3670*/  @!P5 IMAD R67, R70, R72, R75 ;  /* 0x000000484643d224 */ /* 0x004fe200078e024b */
[----:B------:R-:W-:Y:S01]  /*3680*/  BSSY B1, `(.L_x_50) ;  /* 0x0000007000017945 */ /* 0x000fe20003800000 */
[----:B---3--:R-:W-:-:S03]  /*3690*/  IMAD R69, R91, R87, R68 ;  /* 0x000000575b457224 */ /* 0x008fc600078e0244 */
[----:B------:R2:W-:Y:S01]  /*36a0*/  @!P5 STG.E.U8 desc[UR36][R6.64+0x8], R67 ;  /* 0x000008430600d986 */ /* 0x0005e2000c101124 */
[----:B------:R-:W-:Y:S05]  /*36b0*/  @P2 BRA `(.L_x_51) ;  /* 0x00000000000c2947 */ /* 0x000fea0003800000 */
[----:B------:R-:W3:Y:S02]  /*36c0*/  LDG.E.U8 R74, desc[UR36][R14.64+0x9] ;  /* 0x000009240e4a7981 */ /* 0x000ee4000c1e1100 */
[----:B---3--:R-:W-:-:S05]  /*36d0*/  PRMT R66, R74, 0x8880, RZ ;  /* 0x000088804a427816 */ /* 0x008fca00000000ff */
[----:B------:R-:W-:-:S07]  /*36e0*/  IMAD R75, R66, R73, RZ ;  /* 0x00000049424b7224 */ /* 0x000fce00078e02ff */
.L_x_51:
[----:B------:R-:W-:Y:S05]  /*36f0*/  BSYNC B1 ;  /* 0x0000000000017941 */ /* 0x000fea0003800000 */
.L_x_50:
[----:B------:R-:W-:Y:S01]  /*3700*/  ISETP.GE.AND P1, PT, R82, 0x81, PT ;  /* 0x000000815200780c */ /* 0x000fe20003f26270 */
[----:B------:R-:W-:Y:S01]  /*3710*/  @!P2 IMAD R71, R71, R72, R75 ;  /* 0x000000484747a224 */ /* 0x000fe200078e024b */
[----:B------:R-:W-:Y:S01]  /*3720*/  IADD3.X R21, R89, R65, R69, P4, !PT ;  /* 0x0000004159157210 */ /* 0x000fe200027fe445 */
[----:B------:R-:W-:Y:S01]  /*3730*/  IMAD.WIDE.U32 R78, R91, R86, R78 ;  /* 0x000000565b4e7225 */ /* 0x000fe200078e004e */
[----:B------:R-:W-:Y:S01]  /*3740*/  ISETP.LT.OR P4, PT, R3, 0x1, !P1 ;  /* 0x000000010300780c */ /* 0x000fe20004f81670 */
[----:B------:R-:W-:Y:S01]  /*3750*/  BSSY B1, `(.L_x_52) ;  /* 0x0000008000017945 */ /* 0x000fe20003800000 */
[----:B------:R3:W-:Y:S01]  /*3760*/  @!P2 STG.E.U8 desc[UR36][R6.64+0x9], R71 ;  /* 0x000009470600a986 */ /* 0x0007e2000c101124 */
[----:B------:R-:W-:Y:S01]  /*3770*/  IADD3 R64, P2, P5, R80, R88, R78 ;  /* 0x0000005850407210 */ /* 0x000fe20007d5e04e */
[----:B------:R-:W-:-:S09]  /*3780*/  IMAD.IADD R78, R69, 0x1, R79 ;  /* 0x00000001454e7824 */ /* 0x000fd200078e024f */
[----:B------:R-:W-:Y:S05]  /*3790*/  @P4 BRA `(.L_x_53) ;  /* 0x00000000000c4947 */ /* 0x000fea0003800000 */
[----:B------:R-:W4:Y:S02]  /*37a0*/  LDG.E.U8 R74, desc[UR36][R20.64] ;  /* 0x00000024144a7981 */ /* 0x000f24000c1e1100 */
[----:B----4-:R-:W-:-:S05]  /*37b0*/  PRMT R66, R74, 0x8880, RZ ;  /* 0x000088804a427816 */ /* 0x010fca00000000ff */
[----:B------:R-:W-:-:S07]  /*37c0*/  IMAD R75, R66, R73, RZ ;  /* 0x00000049424b7224 */ /* 0x000fce00078e02ff */
.L_x_53:
[----:B------:R-:W-:Y:S05]  /*37d0*/  BSYNC B1 ;  /* 0x0000000000017941 */ /* 0x000fea0003800000 */
.L_x_52:
[----:B--2---:R-:W-:Y:S01]  /*37e0*/  @!P4 IMAD R67, R56, R72, R75 ;  /* 0x000000483843c224 */ /* 0x004fe200078e024b */
[----:B------:R-:W-:Y:S01]  /*37f0*/  IADD3.X R65, R77, R89, R78, P2, P5 ;  /* 0x000000594d417210 */ /* 0x000fe200017ea44e */
[----:B------:R-:W-:Y:S01]  /*3800*/  BSSY B1, `(.L_x_54) ;  /* 0x0000009000017945 */ /* 0x000fe20003800000 */
[----:B------:R-:W-:Y:S02]  /*3810*/  ISETP.GE.AND P2, PT, R82, 0x89, PT ;  /* 0x000000895200780c */ /* 0x000fe40003f46270 */
[----:B------:R2:W-:Y:S01]  /*3820*/  @!P4 STG.E.U8 desc[UR36][R10.64], R67 ;  /* 0x000000430a00c986 */ /* 0x0005e2000c101124 */
[C---:B------:R-:W-:Y:S02]  /*3830*/  ISETP.LT.OR P4, PT, R3.reuse, 0x2, !P1 ;  /* 0x000000020300780c */ /* 0x040fe40004f81670 */
[----:B------:R-:W-:-:S11]  /*3840*/  ISETP.LT.OR P5, PT, R3, 0x1, !P2 ;  /* 0x000000010300780c */ /* 0x000fd600057a1670 */
[----:B--2---:R-:W-:Y:S05]  /*3850*/  @P4 BRA `(.L_x_55) ;  /* 0x00000000000c4947 */ /* 0x004fea0003800000 */
[----:B------:R-:W2:Y:S02]  /*3860*/  LDG.E.U8 R74, desc[UR36][R20.64+0x1] ;  /* 0x00000124144a7981 */ /* 0x000ea4000c1e1100 */
[----:B--2---:R-:W-:-:S05]  /*3870*/  PRMT R56, R74, 0x8880, RZ ;  /* 0x000088804a387816 */ /* 0x004fca00000000ff */
[----:B------:R-:W-:-:S07]  /*3880*/  IMAD R75, R56, R73, RZ ;  /* 0x00000049384b7224 */ /* 0x000fce00078e02ff */
.L_x_55:
[----:B------:R-:W-:Y:S05]  /*3890*/  BSYNC B1 ;  /* 0x0000000000017941 */ /* 0x000fea0003800000 */
.L_x_54:
[----:B------:R-:W-:Y:S01]  /*38a0*/  @!P4 IMAD R57, R57, R72, R75 ;  /* 0x000000483939c224 */ /* 0x000fe200078e024b */
[----:B------:R-:W-:Y:S04]  /*38b0*/  BSSY B1, `(.L_x_56) ;  /* 0x0000006000017945 */ /* 0x000fe80003800000 */
[----:B------:R2:W-:Y:S01]  /*38c0*/  @!P4 STG.E.U8 desc[UR36][R10.64+0x1], R57 ;  /* 0x000001390a00c986 */ /* 0x0005e2000c101124 */
[----:B------:R-:W-:Y:S05]  /*38d0*/  @P5 BRA `(.L_x_57) ;  /* 0x00000000000c5947 */ /* 0x000fea0003800000 */
[----:B------:R-:W4:Y:S02]  /*38e0*/  LDG.E.U8 R74, desc[UR36][R64.64] ;  /* 0x00000024404a7981 */ /* 0x000f24000c1e1100 */
[----:B----4-:R-:W-:-:S05]  /*38f0*/  PRMT R56, R74, 0x8880, RZ ;  /* 0x000088804a387816 */ /* 0x010fca00000000ff */
[----:B------:R-:W-:-:S07]  /*3900*/  IMAD R75, R56, R73, RZ ;  /* 0x00000049384b7224 */ /* 0x000fce00078e02ff */
.L_x_57:
[----:B------:R-:W-:Y:S05]  /*3910*/  BSYNC B1 ;  /* 0x0000000000017941 */ /* 0x000fea0003800000 */
.L_x_56:
[C---:B------:R-:W-:Y:S01]  /*3920*/  ISETP.LT.OR P4, PT, R3.reuse, 0x2, !P2 ;  /* 0x000000020300780c */ /* 0x040fe20005781670 */
[----:B--2---:R-:W-:Y:S01]  /*3930*/  @!P5 IMAD R57, R58, R72, R75 ;  /* 0x000000483a39d224 */ /* 0x004fe200078e024b */
[----:B------:R-:W-:Y:S04]  /*3940*/  BSSY B1, `(.L_x_58) ;  /* 0x0000007000017945 */ /* 0x000fe80003800000 */
[----:B------:R2:W-:Y:S01]  /*3950*/  @!P5 STG.E.U8 desc[UR36][R8.64], R57 ;  /* 0x000000390800d986 */ /* 0x0005e2000c101124 */
[----:B------:R-:W-:-:S06]  /*3960*/  ISETP.LT.OR P5, PT, R3, 0x9, !P1 ;  /* 0x000000090300780c */ /* 0x000fcc0004fa1670 */
[----:B------:R-:W-:Y:S07]  /*3970*/  @P4 BRA `(.L_x_59) ;  /* 0x00000000000c4947 */ /* 0x000fee0003800000 */
[----:B------:R-:W4:Y:S02]  /*3980*/  LDG.E.U8 R74, desc[UR36][R64.64+0x1] ;  /* 0x00000124404a7981 */ /* 0x000f24000c1e1100 */
[----:B----4-:R-:W-:-:S05]  /*3990*/  PRMT R56, R74, 0x8880, RZ ;  /* 0x000088804a387816 */ /* 0x010fca00000000ff */
[----:B------:R-:W-:-:S07]  /*39a0*/  IMAD R75, R56, R73, RZ ;  /* 0x00000049384b7224 */ /* 0x000fce00078e02ff */
.L_x_59:
[----:B------:R-:W-:Y:S05]  /*39b0*/  BSYNC B1 ;  /* 0x0000000000017941 */ /* 0x000fea0003800000 */
.L_x_58:
[----:B------:R-:W-:Y:S01]  /*39c0*/  @!P4 IMAD R59, R59, R72, R75 ;  /* 0x000000483b3bc224 */ /* 0x000fe200078e024b */
[----:B------:R-:W-:Y:S04]  /*39d0*/  BSSY B1, `(.L_x_60) ;  /* 0x0000006000017945 */ /* 0x000fe80003800000 */
[----:B------:R4:W-:Y:S01]  /*39e0*/  @!P4 STG.E.U8 desc[UR36][R8.64+0x1], R59 ;  /* 0x0000013b0800c986 */ /* 0x0009e2000c101124 */
[----:B------:R-:W-:Y:S05]  /*39f0*/  @P5 BRA `(.L_x_61) ;  /* 0x00000000000c5947 */ /* 0x000fea0003800000 */
[----:B------:R-:W5:Y:S02]  /*3a00*/  LDG.E.U8 R74, desc[UR36][R20.64+0x8] ;  /* 0x00000824144a7981 */ /* 0x000f64000c1e1100 */
[----:B-----5:R-:W-:-:S05]  /*3a10*/  PRMT R56, R74, 0x8880, RZ ;  /* 0x000088804a387816 */ /* 0x020fca00000000ff */
[----:B------:R-:W-:-:S07]  /*3a20*/  IMAD R75, R56, R73, RZ ;  /* 0x00000049384b7224 */ /* 0x000fce00078e02ff */
.L_x_61:
[----:B------:R-:W-:Y:S05]  /*3a30*/  BSYNC B1 ;  /* 0x0000000000017941 */ /* 0x000fea0003800000 */
.L_x_60:
[C---:B------:R-:W-:Y:S01]  /*3a40*/  ISETP.LT.OR P4, PT, R3.reuse, 0xa, !P1 ;  /* 0x0000000a0300780c */ /* 0x040fe20004f81670 */
[----:B--2---:R-:W-:Y:S01]  /*3a50*/  @!P5 IMAD R57, R60, R72, R75 ;  /* 0x000000483c39d224 */ /* 0x004fe200078e024b */
[----:B------:R-:W-:Y:S04]  /*3a60*/  BSSY B1, `(.L_x_62) ;  /* 0x0000007000017945 */ /* 0x000fe80003800000 */
[----:B------:R2:W-:Y:S01]  /*3a70*/  @!P5 STG.E.U8 desc[UR36][R10.64+0x8], R57 ;  /* 0x000008390a00d986 */ /* 0x0005e2000c101124 */
[----:B------:R-:W-:-:S06]  /*3a80*/  ISETP.LT.OR P5, PT, R3, 0x9, !P2 ;  /* 0x000000090300780c */ /* 0x000fcc00057a1670 */
[----:B------:R-:W-:Y:S07]  /*3a90*/  @P4 BRA `(.L_x_63) ;  /* 0x00000000000c4947 */ /* 0x000fee0003800000 */
[----:B------:R-:W5:Y:S02]  /*3aa0*/  LDG.E.U8 R74, desc[UR36][R20.64+0x9] ;  /* 0x00000924144a7981 */ /* 0x000f64000c1e1100 */
[----:B-----5:R-:W-:-:S05]  /*3ab0*/  PRMT R56, R74, 0x8880, RZ ;  /* 0x000088804a387816 */ /* 0x020fca00000000ff */
[----:B------:R-:W-:-:S07]  /*3ac0*/  IMAD R75, R56, R73, RZ ;  /* 0x00000049384b7224 */ /* 0x000fce00078e02ff */
.L_x_63:
[----:B------:R-:W-:Y:S05]  /*3ad0*/  BSYNC B1 ;  /* 0x0000000000017941 */ /* 0x000fea0003800000 */
.L_x_62:
[----:B------:R-:W-:Y:S01]  /*3ae0*/  @!P4 IMAD R61, R61, R72, R75 ;  /* 0x000000483d3dc224 */ /* 0x000fe200078e024b */
[----:B------:R-:W-:Y:S04]  /*3af0*/  BSSY B1, `(.L_x_64) ;  /* 0x0000006000017945 */ /* 0x000fe80003800000 */
[----:B------:R0:W-:Y:S01]  /*3b00*/  @!P4 STG.E.U8 desc[UR36][R10.64+0x9], R61 ;  /* 0x0000093d0a00c986 */ /* 0x0001e2000c101124 */
[----:B------:R-:W-:Y:S05]  /*3b10*/  @P5 BRA `(.L_x_65) ;  /* 0x00000000000c5947 */ /* 0x000fea0003800000 */
[----:B------:R-:W5:Y:S02]  /*3b20*/  LDG.E.U8 R74, desc[UR36][R64.64+0x8] ;  /* 0x00000824404a7981 */ /* 0x000f64000c1e1100 */
[----:B-----5:R-:W-:-:S05]  /*3b30*/  PRMT R56, R74, 0x8880, RZ ;  /* 0x000088804a387816 */ /* 0x020fca00000000ff */
[----:B------:R-:W-:-:S07]  /*3b40*/  IMAD R75, R56, R73, RZ ;  /* 0x00000049384b7224 */ /* 0x000fce00078e02ff */
.L_x_65:
[----:B------:R-:W-:Y:S05]  /*3b50*/  BSYNC B1 ;  /* 0x0000000000017941 */ /* 0x000fea0003800000 */
.L_x_64:
        /* <DEDUP_REMOVED lines=9> */
.L_x_67:
[----:B------:R-:W-:Y:S05]  /*3bf0*/  BSYNC B1 ;  /* 0x0000000000017941 */ /* 0x000fea0003800000 */
.L_x_66:
[----:B------:R-:W-:Y:S01]  /*3c00*/  @!P4 IMAD R63, R63, R72, R75 ;  /* 0x000000483f3fc224 */ /* 0x000fe200078e024b */
[----:B------:R-:W-:Y:S04]  /*3c10*/  BSSY B1, `(.L_x_68) ;  /* 0x0000006000017945 */ /* 0x000fe80003800000 */
[----:B------:R0:W-:Y:S01]  /*3c20*/  @!P4 STG.E.U8 desc[UR36][R8.64+0x9], R63 ;  /* 0x0000093f0800c986 */ /* 0x0001e2000c101124 */
[----:B------:R-:W-:Y:S05]  /*3c30*/  @P5 BRA `(.L_x_69) ;  /* 0x00000000000c5947 */ /* 0x000fea0003800000 */
[----:B------:R-:W5:Y:S02]  /*3c40*/  LDG.E.U8 R74, desc[UR36][R12.64+0x10] ;  /* 0x000010240c4a7981 */ /* 0x000f64000c1e1100 */
[----:B-----5:R-:W-:-:S05]  /*3c50*/  PRMT R56, R74, 0x8880, RZ ;  /* 0x000088804a387816 */ /* 0x020fca00000000ff */
[----:B------:R-:W-:-:S07]  /*3c60*/  IMAD R75, R56, R73, RZ ;  /* 0x00000049384b7224 */ /* 0x000fce00078e02ff */
.L_x_69:
[----:B------:R-:W-:Y:S05]  /*3c70*/  BSYNC B1 ;  /* 0x0000000000017941 */ /* 0x000fea0003800000 */
.L_x_68:
        /* <DEDUP_REMOVED lines=9> */
.L_x_71:
[----:B------:R-:W-:Y:S05]  /*3d10*/  BSYNC B1 ;  /* 0x0000000000017941 */ /* 0x000fea0003800000 */
.L_x_70:
[----:B------:R-:W-:Y:S01]  /*3d20*/  @!P4 IMAD R49, R49, R72, R75 ;  /* 0x000000483131c224 */ /* 0x000fe200078e024b */
[----:B------:R-:W-:Y:S04]  /*3d30*/  BSSY B1, `(.L_x_72) ;  /* 0x0000006000017945 */ /* 0x000fe80003800000 */
[----:B------:R0:W-:Y:S01]  /*3d40*/  @!P4 STG.E.U8 desc[UR36][R4.64+0x11], R49 ;  /* 0x000011310400c986 */ /* 0x0001e2000c101124 */
[----:B------:R-:W-:Y:S05]  /*3d50*/  @P5 BRA `(.L_x_73) ;  /* 0x00000000000c5947 */ /* 0x000fea0003800000 */
[----:B------:R-:W5:Y:S02]  /*3d60*/  LDG.E.U8 R74, desc[UR36][R14.64+0x10] ;  /* 0x000010240e4a7981 */ /* 0x000f64000c1e1100 */
[----:B-----5:R-:W-:-:S05]  /*3d70*/  PRMT R48, R74, 0x8880, RZ ;  /* 0x000088804a307816 */ /* 0x020fca00000000ff */
[----:B------:R-:W-:-:S07]  /*3d80*/  IMAD R75, R48, R73, RZ ;  /* 0x00000049304b7224 */ /* 0x000fce00078e02ff */
.L_x_73:
[----:B------:R-:W-:Y:S05]  /*3d90*/  BSYNC B1 ;  /* 0x0000000000017941 */ /* 0x000fea0003800000 */
.L_x_72:
[C---:B------:R-:W-:Y:S01]  /*3da0*/  ISETP.LT.OR P4, PT, R3.reuse, 0x12, !P0 ;  /* 0x000000120300780c */ /* 0x040fe20004781670 */
[----:B0-----:R-:W-:Y:S01]  /*3db0*/  @!P5 IMAD R49, R50, R72, R75 ;  /* 0x000000483231d224 */ /* 0x001fe200078e024b */
[----:B------:R-:W-:Y:S04]  /*3dc0*/  BSSY B1, `(.L_x_74) ;  /* 0x0000007000017945 */ /* 0x000fe80003800000 */
[----:B------:R0:W-:Y:S01]  /*3dd0*/  @!P5 STG.E.U8 desc[UR36][R6.64+0x10], R49 ;  /* 0x000010310600d986 */ /* 0x0001e2000c101124 */
[----:B------:R-:W-:-:S06]  /*3de0*/  ISETP.LT.OR P5, PT, R3, 0x19, !P3 ;  /* 0x000000190300780c */ /* 0x000fcc0005fa1670 */
[----:B------:R-:W-:Y:S07]  /*3df0*/  @P4 BRA `(.L_x_75) ;  /* 0x00000000000c4947 */ /* 0x000fee0003800000 */
[----:B------:R-:W5:Y:S02]  /*3e00*/  LDG.E.U8 R74, desc[UR36][R14.64+0x11] ;  /* 0x000011240e4a7981 */ /* 0x000f64000c1e1100 */
[----:B-----5:R-:W-:-:S05]  /*3e10*/  PRMT R48, R74, 0x8880, RZ ;  /* 0x000088804a307816 */ /* 0x020fca00000000ff */
[----:B------:R-:W-:-:S07]  /*3e20*/  IMAD R75, R48, R73, RZ ;  /* 0x00000049304b7224 */ /* 0x000fce00078e02ff */
.L_x_75:
[----:B------:R-:W-:Y:S05]  /*3e30*/  BSYNC B1 ;  /* 0x0000000000017941 */ /* 0x000fea0003800000 */
.L_x_74:
[----:B------:R-:W-:Y:S01]  /*3e40*/  @!P4 IMAD R51, R51, R72, R75 ;  /* 0x000000483333c224 */ /* 0x000fe200078e024b */
[----:B------:R-:W-:Y:S04]  /*3e50*/  BSSY B1, `(.L_x_76) ;  /* 0x0000006000017945 */ /* 0x000fe80003800000 */
[----:B------:R0:W-:Y:S01]  /*3e60*/  @!P4 STG.E.U8 desc[UR36][R6.64+0x11], R51 ;  /* 0x000011330600c986 */ /* 0x0001e2000c101124 */
[----:B------:R-:W-:Y:S05]  /*3e70*/  @P5 BRA `(.L_x_77) ;  /* 0x00000000000c5947 */ /* 0x000fea0003800000 */
[----:B------:R-:W5:Y:S02]  /*3e80*/  LDG.E.U8 R74, desc[UR36][R12.64+0x18] ;  /* 0x000018240c4a7981 */ /* 0x000f64000c1e1100 */
[----:B-----5:R-:W-:-:S05]  /*3e90*/  PRMT R48, R74, 0x8880, RZ ;  /* 0x000088804a307816 */ /* 0x020fca00000000ff */
[----:B------:R-:W-:-:S07]  /*3ea0*/  IMAD R75, R48, R73, RZ ;  /* 0x00000049304b7224 */ /* 0x000fce00078e02ff */
.L_x_77:
[----:B------:R-:W-:Y:S05]  /*3eb0*/  BSYNC B1 ;  /* 0x0000000000017941 */ /* 0x000fea0003800000 */
.L_x_76:
        /* <DEDUP_REMOVED lines=9> */
.L_x_79:
[----:B------:R-:W-:Y:S05]  /*3f50*/  BSYNC B1 ;  /* 0x0000000000017941 */ /* 0x000fea0003800000 */
.L_x_78:
[----:B------:R-:W-:Y:S01]  /*3f60*/  @!P4 IMAD R53, R53, R72, R75 ;  /* 0x000000483535c224 */ /* 0x000fe200078e024b */
[----:B------:R-:W-:Y:S04]  /*3f70*/  BSSY B1, `(.L_x_80) ;  /* 0x0000006000017945 */ /* 0x000fe80003800000 */
[----:B------:R0:W-:Y:S01]  /*3f80*/  @!P4 STG.E.U8 desc[UR36][R4.64+0x19], R53 ;  /* 0x000019350400c986 */ /* 0x0001e2000c101124 */
[----:B------:R-:W-:Y:S05]  /*3f90*/  @P5 BRA `(.L_x_81) ;  /* 0x00000000000c5947 */ /* 0x000fea0003800000 */
[----:B------:R-:W5:Y:S02]  /*3fa0*/  LDG.E.U8 R74, desc[UR36][R14.64+0x18] ;  /* 0x000018240e4a7981 */ /* 0x000f64000c1e1100 */
[----:B-----5:R-:W-:-:S05]  /*3fb0*/  PRMT R48, R74, 0x8880, RZ ;  /* 0x000088804a307816 */ /* 0x020fca00000000ff */
[----:B------:R-:W-:-:S07]  /*3fc0*/  IMAD R75, R48, R73, RZ ;  /* 0x00000049304b7224 */ /* 0x000fce00078e02ff */
.L_x_81:
[----:B------:R-:W-:Y:S05]  /*3fd0*/  BSYNC B1 ;  /* 0x0000000000017941 */ /* 0x000fea0003800000 */
.L_x_80:
        /* <DEDUP_REMOVED lines=9> */
.L_x_83:
[----:B------:R-:W-:Y:S05]  /*4070*/  BSYNC B1 ;  /* 0x0000000000017941 */ /* 0x000fea0003800000 */
.L_x_82:
[----:B------:R-:W-:Y:S01]  /*4080*/  @!P4 IMAD R55, R55, R72, R75 ;  /* 0x000000483737c224 */ /* 0x000fe200078e024b */
[----:B------:R-:W-:Y:S04]  /*4090*/  BSSY B1, `(.L_x_84) ;  /* 0x0000006000017945 */ /* 0x000fe80003800000 */
[----:B------:R0:W-:Y:S01]  /*40a0*/  @!P4 STG.E.U8 desc[UR36][R6.64+0x19], R55 ;  /* 0x000019370600c986 */ /* 0x0001e2000c101124 */
[----:B------:R-:W-:Y:S05]  /*40b0*/  @P5 BRA `(.L_x_85) ;  /* 0x00000000000c5947 */ /* 0x000fea0003800000 */
[----:B------:R-:W5:Y:S02]  /*40c0*/  LDG.E.U8 R74, desc[UR36][R20.64+0x10] ;  /* 0x00001024144a7981 */ /* 0x000f64000c1e1100 */
[----:B-----5:R-:W-:-:S05]  /*40d0*/  PRMT R48, R74, 0x8880, RZ ;  /* 0x000088804a307816 */ /* 0x020fca00000000ff */
[----:B------:R-:W-:-:S07]  /*40e0*/  IMAD R75, R48, R73, RZ ;  /* 0x00000049304b7224 */ /* 0x000fce00078e02ff */
.L_x_85:
[----:B------:R-:W-:Y:S05]  /*40f0*/  BSYNC B1 ;  /* 0x0000000000017941 */ /* 0x000fea0003800000 */
.L_x_84:
        /* <DEDUP_REMOVED lines=9> */
.L_x_87:
[----:B------:R-:W-:Y:S05]  /*4190*/  BSYNC B1 ;  /* 0x0000000000017941 */ /* 0x000fea0003800000 */
.L_x_86:
[----:B------:R-:W-:Y:S01]  /*41a0*/  @!P4 IMAD R41, R41, R72, R75 ;  /* 0x000000482929c224 */ /* 0x000fe200078e024b */
[----:B------:R-:W-:Y:S04]  /*41b0*/  BSSY B1, `(.L_x_88) ;  /* 0x0000006000017945 */ /* 0x000fe80003800000 */
[----:B------:R0:W-:Y:S01]  /*41c0*/  @!P4 STG.E.U8 desc[UR36][R10.64+0x11], R41 ;  /* 0x000011290a00c986 */ /* 0x0001e2000c101124 */
[----:B------:R-:W-:Y:S05]  /*41d0*/  @P5 BRA `(.L_x_89) ;  /* 0x00000000000c5947 */ /* 0x000fea0003800000 */
[----:B------:R-:W5:Y:S02]  /*41e0*/  LDG.E.U8 R74, desc[UR36][R64.64+0x10] ;  /* 0x00001024404a7981 */ /* 0x000f64000c1e1100 */
[----:B-----5:R-:W-:-:S05]  /*41f0*/  PRMT R40, R74, 0x8880, RZ ;  /* 0x000088804a287816 */ /* 0x020fca00000000ff */
[----:B------:R-:W-:-:S07]  /*4200*/  IMAD R75, R40, R73, RZ ;  /* 0x00000049284b7224 */ /* 0x000fce00078e02ff */
.L_x_89:
[----:B------:R-:W-:Y:S05]  /*4210*/  BSYNC B1 ;  /* 0x0000000000017941 */ /* 0x000fea0003800000 */
.L_x_88:
        /* <DEDUP_REMOVED lines=9> */
.L_x_91:
[----:B------:R-:W-:Y:S05]  /*42b0*/  BSYNC B1 ;  /* 0x0000000000017941 */ /* 0x000fea0003800000 */
.L_x_90:
[----:B------:R-:W-:Y:S01]  /*42c0*/  @!P4 IMAD R43, R43, R72, R75 ;  /* 0x000000482b2bc224 */ /* 0x000fe200078e024b */
[----:B------:R-:W-:Y:S04]  /*42d0*/  BSSY B1, `(.L_x_92) ;  /* 0x0000006000017945 */ /* 0x000fe80003800000 */
[----:B------:R0:W-:Y:S01]  /*42e0*/  @!P4 STG.E.U8 desc[UR36][R8.64+0x11], R43 ;  /* 0x0000112b0800c986 */ /* 0x0001e2000c101124 */
[----:B------:R-:W-:Y:S05]  /*42f0*/  @P5 BRA `(.L_x_93) ;  /* 0x00000000000c5947 */ /* 0x000fea0003800000 */
[----:B------:R-:W5:Y:S02]  /*4300*/  LDG.E.U8 R74, desc[UR36][R20.64+0x18] ;  /* 0x00001824144a7981 */ /* 0x000f64000c1e1100 */
[----:B-----5:R-:W-:-:S05]  /*4310*/  PRMT R40, R74, 0x8880, RZ ;  /* 0x000088804a287816 */ /* 0x020fca00000000ff */
[----:B------:R-:W-:-:S07]  /*4320*/  IMAD R75, R40, R73, RZ ;  /* 0x00000049284b7224 */ /* 0x000fce00078e02ff */
.L_x_93:
[----:B------:R-:W-:Y:S05]  /*4330*/  BSYNC B1 ;  /* 0x0000000000017941 */ /* 0x000fea0003800000 */
.L_x_92:
        /* <DEDUP_REMOVED lines=9> */
.L_x_95:
[----:B------:R-:W-:Y:S05]  /*43d0*/  BSYNC B1 ;  /* 0x0000000000017941 */ /* 0x000fea0003800000 */
.L_x_94:
[----:B------:R-:W-:Y:S01]  /*43e0*/  @!P4 IMAD R45, R45, R72, R75 ;  /* 0x000000482d2dc224 */ /* 0x000fe200078e024b */
[----:B------:R-:W-:Y:S04]  /*43f0*/  BSSY B1, `(.L_x_96) ;  /* 0x0000006000017945 */ /* 0x000fe80003800000 */
[----:B------:R0:W-:Y:S01]  /*4400*/  @!P4 STG.E.U8 desc[UR36][R10.64+0x19], R45 ;  /* 0x0000192d0a00c986 */ /* 0x0001e2000c101124 */
[----:B------:R-:W-:Y:S05]  /*4410*/  @P5 BRA `(.L_x_97) ;  /* 0x00000000000c5947 */ /* 0x000fea0003800000 */
[----:B------:R-:W5:Y:S02]  /*4420*/  LDG.E.U8 R74, desc[UR36][R64.64+0x18] ;  /* 0x00001824404a7981 */ /* 0x000f64000c1e1100 */
[----:B-----5:R-:W-:-:S05]  /*4430*/  PRMT R40, R74, 0x8880, RZ ;  /* 0x000088804a287816 */ /* 0x020fca00000000ff */
[----:B------:R-:W-:-:S07]  /*4440*/  IMAD R75, R40, R73, RZ ;  /* 0x00000049284b7224 */ /* 0x000fce00078e02ff */
.L_x_97:
[----:B------:R-:W-:Y:S05]  /*4450*/  BSYNC B1 ;  /* 0x0000000000017941 */ /* 0x000fea0003800000 */
.L_x_96:
        /* <DEDUP_REMOVED lines=9> */
.L_x_99:
[----:B------:R-:W-:Y:S05]  /*44f0*/  BSYNC B1 ;  /* 0x0000000000017941 */ /* 0x000fea0003800000 */
.L_x_98:
[----:B------:R-:W-:Y:S01]  /*4500*/  @!P4 IMAD R47, R47, R72, R75 ;  /* 0x000000482f2fc224 */ /* 0x000fe200078e024b */
[----:B------:R-:W-:Y:S04]  /*4510*/  BSSY B1, `(.L_x_100) ;  /* 0x0000006000017945 */ /* 0x000fe80003800000 */
[----:B------:R0:W-:Y:S01]  /*4520*/  @!P4 STG.E.U8 desc[UR36][R8.64+0x19], R47 ;  /* 0x0000192f0800c986 */ /* 0x0001e2000c101124 */
[----:B------:R-:W-:Y:S05]  /*4530*/  @P5 BRA `(.L_x_101) ;  /* 0x00000000000c5947 */ /* 0x000fea0003800000 */
[----:B------:R-:W5:Y:S02]  /*4540*/  LDG.E.U8 R74, desc[UR36][R12.64+0x20] ;  /* 0x000020240c4a7981 */ /* 0x000f64000c1e1100 */
[----:B-----5:R-:W-:-:S05]  /*4550*/  PRMT R40, R74, 0x8880, RZ ;  /* 0x000088804a287816 */ /* 0x020fca00000000ff */
[----:B------:R-:W-:-:S07]  /*4560*/  IMAD R75, R40, R73, RZ ;  /* 0x00000049284b7224 */ /* 0x000fce00078e02ff */
.L_x_101:
[----:B------:R-:W-:Y:S05]  /*4570*/  BSYNC B1 ;  /* 0x0000000000017941 */ /* 0x000fea0003800000 */
.L_x_100:
        /* <DEDUP_REMOVED lines=9> */
.L_x_103:
[----:B------:R-:W-:Y:S05]  /*4610*/  BSYNC B1 ;  /* 0x0000000000017941 */ /* 0x000fea0003800000 */
.L_x_102:
[----:B------:R-:W-:Y:S01]  /*4620*/  @!P4 IMAD R33, R33, R72, R75 ;  /* 0x000000482121c224 */ /* 0x000fe200078e024b */
[----:B------:R-:W-:Y:S04]  /*4630*/  BSSY B1, `(.L_x_104) ;  /* 0x0000006000017945 */ /* 0x000fe80003800000 */
[----:B------:R0:W-:Y:S01]  /*4640*/  @!P4 STG.E.U8 desc[UR36][R4.64+0x21], R33 ;  /* 0x000021210400c986 */ /* 0x0001e2000c101124 */
[----:B------:R-:W-:Y:S05]  /*4650*/  @P5 BRA `(.L_x_105) ;  /* 0x00000000000c5947 */ /* 0x000fea0003800000 */
[----:B------:R-:W5:Y:S02]  /*4660*/  LDG.E.U8 R74, desc[UR36][R14.64+0x20] ;  /* 0x000020240e4a7981 */ /* 0x000f64000c1e1100 */
[----:B-----5:R-:W-:-:S05]  /*4670*/  PRMT R32, R74, 0x8880, RZ ;  /* 0x000088804a207816 */ /* 0x020fca00000000ff */
[----:B------:R-:W-:-:S07]  /*4680*/  IMAD R75, R32, R73, RZ ;  /* 0x00000049204b7224 */ /* 0x000fce00078e02ff */
.L_x_105:
[----:B------:R-:W-:Y:S05]  /*4690*/  BSYNC B1 ;  /* 0x0000000000017941 */ /* 0x000fea0003800000 */
.L_x_104:
[C---:B------:R-:W-:Y:S01]  /*46a0*/  ISETP.LT.OR P4, PT, R3.reuse, 0x22, !P0 ;  /* 0x000000220300780c */ /* 0x040fe20004781670 */
[----:B0-----:R-:W-:Y:S01]  /*46b0*/  @!P5 IMAD R33, R34, R72, R75 ;  /* 0x000000482221d224 */ /* 0x001fe200078e024b */
[----:B------:R-:W-:Y:S04]  /*46c0*/  BSSY B1, `(.L_x_106) ;  /* 0x0000008000017945 */ /* 0x000fe80003800000 */
[----:B------:R0:W-:Y:S01]  /*46d0*/  @!P5 STG.E.U8 desc[UR36][R6.64+0x20], R33 ;  /* 0x000020210600d986 */ /* 0x0001e2000c101124 */
[C---:B------:R-:W-:Y:S02]  /*46e0*/  ISETP.LT.OR P5, PT, R3.reuse, 0x29, !P3 ;  /* 0x000000290300780c */ /* 0x040fe40005fa1670 */
[----:B------:R-:W-:-:S04]  /*46f0*/  ISETP.LT.OR P3, PT, R3, 0x2a, !P3 ;  /* 0x0000002a0300780c */ /* 0x000fc80005f61670 */
[----:B------:R-:W-:Y:S09]  /*4700*/  @P4 BRA `(.L_x_107) ;  /* 0x00000000000c4947 */ /* 0x000ff20003800000 */
[----:B------:R-:W5:Y:S02]  /*4710*/  LDG.E.U8 R74, desc[UR36][R14.64+0x21] ;  /* 0x000021240e4a7981 */ /* 0x000f64000c1e1100 */
[----:B-----5:R-:W-:-:S05]  /*4720*/  PRMT R32, R74, 0x8880, RZ ;  /* 0x000088804a207816 */ /* 0x020fca00000000ff */
[----:B------:R-:W-:-:S07]  /*4730*/  IMAD R75, R32, R73, RZ ;  /* 0x00000049204b7224 */ /* 0x000fce00078e02ff */
.L_x_107:
[----:B------:R-:W-:Y:S05]  /*4740*/  BSYNC B1 ;  /* 0x0000000000017941 */ /* 0x000fea0003800000 */
.L_x_106:
[----:B------:R-:W-:Y:S01]  /*4750*/  @!P4 IMAD R35, R35, R72, R75 ;  /* 0x000000482323c224 */ /* 0x000fe200078e024b */
[----:B------:R-:W-:Y:S04]  /*4760*/  BSSY B1, `(.L_x_108) ;  /* 0x0000006000017945 */ /* 0x000fe80003800000 */
[----:B------:R0:W-:Y:S01]  /*4770*/  @!P4 STG.E.U8 desc[UR36][R6.64+0x21], R35 ;  /* 0x000021230600c986 */ /* 0x0001e2000c101124 */
[----:B------:R-:W-:Y:S05]  /*4780*/  @P5 BRA `(.L_x_109) ;  /* 0x00000000000c5947 */ /* 0x000fea0003800000 */
[----:B------:R-:W5:Y:S02]  /*4790*/  LDG.E.U8 R74, desc[UR36][R12.64+0x28] ;  /* 0x000028240c4a7981 */ /* 0x000f64000c1e1100 */
[----:B-----5:R-:W-:-:S05]  /*47a0*/  PRMT R32, R74, 0x8880, RZ ;  /* 0x000088804a207816 */ /* 0x020fca00000000ff */
[----:B------:R-:W-:-:S07]  /*47b0*/  IMAD R75, R32, R73, RZ ;  /* 0x00000049204b7224 */ /* 0x000fce00078e02ff */
.L_x_109:
[----:B------:R-:W-:Y:S05]  /*47c0*/  BSYNC B1 ;  /* 0x0000000000017941 */ /* 0x000fea0003800000 */
.L_x_108:
[----:B0-----:R-:W-:Y:S01]  /*47d0*/  @!P5 IMAD R33, R36, R72, R75 ;  /* 0x000000482421d224 */ /* 0x001fe200078e024b */
[----:B------:R-:W-:Y:S04]  /*47e0*/  BSSY B1, `(.L_x_110) ;  /* 0x0000006000017945 */ /* 0x000fe80003800000 */
[----:B------:R0:W-:Y:S01]  /*47f0*/  @!P5 STG.E.U8 desc[UR36][R4.64+0x28], R33 ;  /* 0x000028210400d986 */ /* 0x0001e2000c101124 */
[----:B------:R-:W-:Y:S05]  /*4800*/  @P3 BRA `(.L_x_111) ;  /* 0x00000000000c3947 */ /* 0x000fea0003800000 */
[----:B------:R-:W5:Y:S02]  /*4810*/  LDG.E.U8 R74, desc[UR36][R12.64+0x29] ;  /* 0x000029240c4a7981 */ /* 0x000f64000c1e1100 */
[----:B-----5:R-:W-:-:S05]  /*4820*/  PRMT R32, R74, 0x8880, RZ ;  /* 0x000088804a207816 */ /* 0x020fca00000000ff */
[----:B------:R-:W-:-:S07]  /*4830*/  IMAD R75, R32, R73, RZ ;  /* 0x00000049204b7224 */ /* 0x000fce00078e02ff */
.L_x_111:
[----:B------:R-:W-:Y:S05]  /*4840*/  BSYNC B1 ;  /* 0x0000000000017941 */ /* 0x000fea0003800000 */
.L_x_110:
[----:B------:R-:W-:Y:S01]  /*4850*/  ISETP.LT.OR P4, PT, R3, 0x29, !P0 ;  /* 0x000000290300780c */ /* 0x000fe20004781670 */
[----:B------:R-:W-:Y:S01]  /*4860*/  @!P3 IMAD R37, R37, R72, R75 ;  /* 0x000000482525b224 */ /* 0x000fe200078e024b */
[----:B------:R-:W-:Y:S01]  /*4870*/  BSSY B1, `(.L_x_112) ;  /* 0x0000009000017945 */ /* 0x000fe20003800000 */
[C---:B------:R-:W-:Y:S02]  /*4880*/  ISETP.LT.OR P0, PT, R3.reuse, 0x2a, !P0 ;  /* 0x0000002a0300780c */ /* 0x040fe40004701670 */
[C---:B------:R-:W-:Y:S01]  /*4890*/  ISETP.LT.OR P5, PT, R3.reuse, 0x21, !P1 ;  /* 0x000000210300780c */ /* 0x040fe20004fa1670 */
[----:B------:R0:W-:Y:S01]  /*48a0*/  @!P3 STG.E.U8 desc[UR36][R4.64+0x29], R37 ;  /* 0x000029250400b986 */ /* 0x0001e2000c101124 */
[----:B------:R-:W-:-:S06]  /*48b0*/  ISETP.LT.OR P3, PT, R3, 0x22, !P1 ;  /* 0x000000220300780c */ /* 0x000fcc0004f61670 */
[----:B------:R-:W-:Y:S07]  /*48c0*/  @P4 BRA `(.L_x_113) ;  /* 0x00000000000c4947 */ /* 0x000fee0003800000 */
[----:B------:R-:W0:Y:S02]  /*48d0*/  LDG.E.U8 R74, desc[UR36][R14.64+0x28] ;  /* 0x000028240e4a7981 */ /* 0x000e24000c1e1100 */
[----:B012---:R-:W-:-:S05]  /*48e0*/  PRMT R4, R74, 0x8880, RZ ;  /* 0x000088804a047816 */ /* 0x007fca00000000ff */
[----:B------:R-:W-:-:S07]  /*48f0*/  IMAD R75, R4, R73, RZ ;  /* 0x00000049044b7224 */ /* 0x000fce00078e02ff */
.L_x_113:
[----:B------:R-:W-:Y:S05]  /*4900*/  BSYNC B1 ;  /* 0x0000000000017941 */ /* 0x000fea0003800000 */
.L_x_112:
[----:B012---:R-:W-:Y:S01]  /*4910*/  @!P4 IMAD R5, R38, R72, R75 ;  /* 0x000000482605c224 */ /* 0x007fe200078e024b */
[----:B------:R-:W-:Y:S04]  /*4920*/  BSSY B1, `(.L_x_114) ;  /* 0x0000006000017945 */ /* 0x000fe80003800000 */
[----:B------:R0:W-:Y:S01]  /*4930*/  @!P4 STG.E.U8 desc[UR36][R6.64+0x28], R5 ;  /* 0x000028050600c986 */ /* 0x0001e2000c101124 */
[----:B------:R-:W-:Y:S05]  /*4940*/  @P0 BRA `(.L_x_115) ;  /* 0x00000000000c0947 */ /* 0x000fea0003800000 */
[----:B------:R-:W2:Y:S02]  /*4950*/  LDG.E.U8 R74, desc[UR36][R14.64+0x29] ;  /* 0x000029240e4a7981 */ /* 0x000ea4000c1e1100 */
[----:B--2---:R-:W-:-:S05]  /*4960*/  PRMT R4, R74, 0x8880, RZ ;  /* 0x000088804a047816 */ /* 0x004fca00000000ff */
[----:B------:R-:W-:-:S07]  /*4970*/  IMAD R75, R4, R73, RZ ;  /* 0x00000049044b7224 */ /* 0x000fce00078e02ff */
.L_x_115:
[----:B------:R-:W-:Y:S05]  /*4980*/  BSYNC B1 ;  /* 0x0000000000017941 */ /* 0x000fea0003800000 */
.L_x_114:
[----:B------:R-:W-:Y:S01]  /*4990*/  @!P0 IMAD R39, R39, R72, R75 ;  /* 0x0000004827278224 */ /* 0x000fe200078e024b */
[----:B------:R-:W-:Y:S04]  /*49a0*/  BSSY B1, `(.L_x_116) ;  /* 0x0000006000017945 */ /* 0x000fe80003800000 */
[----:B------:R1:W-:Y:S01]  /*49b0*/  @!P0 STG.E.U8 desc[UR36][R6.64+0x29], R39 ;  /* 0x0000292706008986 */ /* 0x0003e2000c101124 */
[----:B------:R-:W-:Y:S05]  /*49c0*/  @P5 BRA `(.L_x_117) ;  /* 0x00000000000c5947 */ /* 0x000fea0003800000 */
[----:B------:R-:W2:Y:S02]  /*49d0*/  LDG.E.U8 R74, desc[UR36][R20.64+0x20] ;  /* 0x00002024144a7981 */ /* 0x000ea4000c1e1100 */
[----:B--2---:R-:W-:-:S05]  /*49e0*/  PRMT R4, R74, 0x8880, RZ ;  /* 0x000088804a047816 */ /* 0x004fca00000000ff */
[----:B------:R-:W-:-:S07]  /*49f0*/  IMAD R75, R4, R73, RZ ;  /* 0x00000049044b7224 */ /* 0x000fce00078e02ff */
.L_x_117:
[----:B------:R-:W-:Y:S05]  /*4a00*/  BSYNC B1 ;  /* 0x0000000000017941 */ /* 0x000fea0003800000 */
.L_x_116:
[----:B0-----:R-:W-:Y:S01]  /*4a10*/  @!P5 IMAD R5, R24, R72, R75 ;  /* 0x000000481805d224 */ /* 0x001fe200078e024b */
[----:B------:R-:W-:Y:S04]  /*4a20*/  BSSY B1, `(.L_x_118) ;  /* 0x0000006000017945 */ /* 0x000fe80003800000 */
[----:B------:R0:W-:Y:S01]  /*4a30*/  @!P5 STG.E.U8 desc[UR36][R10.64+0x20], R5 ;  /* 0x000020050a00d986 */ /* 0x0001e2000c101124 */
[----:B------:R-:W-:Y:S05]  /*4a40*/  @P3 BRA `(.L_x_119) ;  /* 0x00000000000c3947 */ /* 0x000fea0003800000 */
[----:B------:R-:W2:Y:S02]  /*4a50*/  LDG.E.U8 R74, desc[UR36][R20.64+0x21] ;  /* 0x00002124144a7981 */ /* 0x000ea4000c1e1100 */
[----:B--2---:R-:W-:-:S05]  /*4a60*/  PRMT R4, R74, 0x8880, RZ ;  /* 0x000088804a047816 */ /* 0x004fca00000000ff */
[----:B------:R-:W-:-:S07]  /*4a70*/  IMAD R75, R4, R73, RZ ;  /* 0x00000049044b7224 */ /* 0x000fce00078e02ff */
.L_x_119:
[----:B------:R-:W-:Y:S05]  /*4a80*/  BSYNC B1 ;  /* 0x0000000000017941 */ /* 0x000fea0003800000 */
.L_x_118:
[----:B------:R-:W-:Y:S01]  /*4a90*/  ISETP.LT.OR P4, PT, R3, 0x21, !P2 ;  /* 0x000000210300780c */ /* 0x000fe20005781670 */
[----:B------:R-:W-:Y:S01]  /*4aa0*/  @!P3 IMAD R25, R25, R72, R75 ;  /* 0x000000481919b224 */ /* 0x000fe200078e024b */
[----:B------:R-:W-:Y:S01]  /*4ab0*/  BSSY B1, `(.L_x_120) ;  /* 0x000000a000017945 */ /* 0x000fe20003800000 */
[C---:B------:R-:W-:Y:S02]  /*4ac0*/  ISETP.LT.OR P0, PT, R3.reuse, 0x22, !P2 ;  /* 0x000000220300780c */ /* 0x040fe40005701670 */
[C---:B------:R-:W-:Y:S01]  /*4ad0*/  ISETP.LT.OR P5, PT, R3.reuse, 0x29, !P2 ;  /* 0x000000290300780c */ /* 0x040fe200057a1670 */
[----:B------:R2:W-:Y:S01]  /*4ae0*/  @!P3 STG.E.U8 desc[UR36][R10.64+0x21], R25 ;  /* 0x000021190a00b986 */ /* 0x0005e2000c101124 */
[C---:B------:R-:W-:Y:S02]  /*4af0*/  ISETP.LT.OR P3, PT, R3.reuse, 0x29, !P1 ;  /* 0x000000290300780c */ /* 0x040fe40004f61670 */
[----:B------:R-:W-:-:S04]  /*4b00*/  ISETP.LT.OR P1, PT, R3, 0x2a, !P1 ;  /* 0x0000002a0300780c */ /* 0x000fc80004f21670 */
[----:B------:R-:W-:Y:S09]  /*4b10*/  @P4 BRA `(.L_x_121) ;  /* 0x00000000000c4947 */ /* 0x000ff20003800000 */
[----:B------:R-:W5:Y:S02]  /*4b20*/  LDG.E.U8 R74, desc[UR36][R64.64+0x20] ;  /* 0x00002024404a7981 */ /* 0x000f64000c1e1100 */
[----:B-----5:R-:W-:-:S05]  /*4b30*/  PRMT R4, R74, 0x8880, RZ ;  /* 0x000088804a047816 */ /* 0x020fca00000000ff */
[----:B------:R-:W-:-:S07]  /*4b40*/  IMAD R75, R4, R73, RZ ;  /* 0x00000049044b7224 */ /* 0x000fce00078e02ff */
.L_x_121:
[----:B------:R-:W-:Y:S05]  /*4b50*/  BSYNC B1 ;  /* 0x0000000000017941 */ /* 0x000fea0003800000 */
.L_x_120:
[----:B0-----:R-:W-:Y:S01]  /*4b60*/  @!P4 IMAD R5, R26, R72, R75 ;  /* 0x000000481a05c224 */ /* 0x001fe200078e024b */
[----:B------:R-:W-:Y:S04]  /*4b70*/  BSSY B1, `(.L_x_122) ;  /* 0x0000006000017945 */ /* 0x000fe80003800000 */
[----:B------:R0:W-:Y:S01]  /*4b80*/  @!P4 STG.E.U8 desc[UR36][R8.64+0x20], R5 ;  /* 0x000020050800c986 */ /* 0x0001e2000c101124 */
[----:B------:R-:W-:Y:S05]  /*4b90*/  @P0 BRA `(.L_x_123) ;  /* 0x00000000000c0947 */ /* 0x000fea0003800000 */
[----:B------:R-:W5:Y:S02]  /*4ba0*/  LDG.E.U8 R74, desc[UR36][R64.64+0x21] ;  /* 0x00002124404a7981 */ /* 0x000f64000c1e1100 */
[----:B-----5:R-:W-:-:S05]  /*4bb0*/  PRMT R4, R74, 0x8880, RZ ;  /* 0x000088804a047816 */ /* 0x020fca00000000ff */
[----:B------:R-:W-:-:S07]  /*4bc0*/  IMAD R75, R4, R73, RZ ;  /* 0x00000049044b7224 */ /* 0x000fce00078e02ff */
.L_x_123:
[----:B------:R-:W-:Y:S05]  /*4bd0*/  BSYNC B1 ;  /* 0x0000000000017941 */ /* 0x000fea0003800000 */
.L_x_122:
[----:B------:R-:W-:Y:S01]  /*4be0*/  @!P0 IMAD R27, R27, R72, R75 ;  /* 0x000000481b1b8224 */ /* 0x000fe200078e024b */
[----:B------:R-:W-:Y:S04]  /*4bf0*/  BSSY B1, `(.L_x_124) ;  /* 0x0000006000017945 */ /* 0x000fe80003800000 */
[----:B------:R0:W-:Y:S01]  /*4c00*/  @!P0 STG.E.U8 desc[UR36][R8.64+0x21], R27 ;  /* 0x0000211b08008986 */ /* 0x0001e2000c101124 */
[----:B------:R-:W-:Y:S05]  /*4c10*/  @P3 BRA `(.L_x_125) ;  /* 0x00000000000c3947 */ /* 0x000fea0003800000 */
[----:B------:R-:W5:Y:S02]  /*4c20*/  LDG.E.U8 R74, desc[UR36][R20.64+0x28] ;  /* 0x00002824144a7981 */ /* 0x000f64000c1e1100 */
[----:B-----5:R-:W-:-:S05]  /*4c30*/  PRMT R4, R74, 0x8880, RZ ;  /* 0x000088804a047816 */ /* 0x020fca00000000ff */
[----:B------:R-:W-:-:S07]  /*4c40*/  IMAD R75, R4, R73, RZ ;  /* 0x00000049044b7224 */ /* 0x000fce00078e02ff */
.L_x_125:
[----:B------:R-:W-:Y:S05]  /*4c50*/  BSYNC B1 ;  /* 0x0000000000017941 */ /* 0x000fea0003800000 */
.L_x_124:
[----:B0-----:R-:W-:Y:S01]  /*4c60*/  @!P3 IMAD R5, R28, R72, R75 ;  /* 0x000000481c05b224 */ /* 0x001fe200078e024b */
[----:B------:R-:W-:Y:S04]  /*4c70*/  BSSY B1, `(.L_x_126) ;  /* 0x0000006000017945 */ /* 0x000fe80003800000 */
[----:B------:R0:W-:Y:S01]  /*4c80*/  @!P3 STG.E.U8 desc[UR36][R10.64+0x28], R5 ;  /* 0x000028050a00b986 */ /* 0x0001e2000c101124 */
[----:B------:R-:W-:Y:S05]  /*4c90*/  @P1 BRA `(.L_x_127) ;  /* 0x00000000000c1947 */ /* 0x000fea0003800000 */
[----:B------:R-:W5:Y:S02]  /*4ca0*/  LDG.E.U8 R74, desc[UR36][R20.64+0x29] ;  /* 0x00002924144a7981 */ /* 0x000f64000c1e1100 */
[----:B-----5:R-:W-:-:S05]  /*4cb0*/  PRMT R4, R74, 0x8880, RZ ;  /* 0x000088804a047816 */ /* 0x020fca00000000ff */
[----:B------:R-:W-:-:S07]  /*4cc0*/  IMAD R75, R4, R73, RZ ;  /* 0x00000049044b7224 */ /* 0x000fce00078e02ff */
.L_x_127:
[----:B------:R-:W-:Y:S05]  /*4cd0*/  BSYNC B1 ;  /* 0x0000000000017941 */ /* 0x000fea0003800000 */
.L_x_126:
[----:B------:R-:W-:Y:S01]  /*4ce0*/  @!P1 IMAD R29, R29, R72, R75 ;  /* 0x000000481d1d9224 */ /* 0x000fe200078e024b */
[----:B------:R-:W-:Y:S04]  /*4cf0*/  BSSY B1, `(.L_x_128) ;  /* 0x0000006000017945 */ /* 0x000fe80003800000 */
[----:B------:R0:W-:Y:S01]  /*4d00*/  @!P1 STG.E.U8 desc[UR36][R10.64+0x29], R29 ;  /* 0x0000291d0a009986 */ /* 0x0001e2000c101124 */
[----:B------:R-:W-:Y:S05]  /*4d10*/  @P5 BRA `(.L_x_129) ;  /* 0x00000000000c5947 */ /* 0x000fea0003800000 */
[----:B------:R-:W5:Y:S02]  /*4d20*/  LDG.E.U8 R74, desc[UR36][R64.64+0x28] ;  /* 0x00002824404a7981 */ /* 0x000f64000c1e1100 */
[----:B-----5:R-:W-:-:S05]  /*4d30*/  PRMT R4, R74, 0x8880, RZ ;  /* 0x000088804a047816 */ /* 0x020fca00000000ff */
[----:B------:R-:W-:-:S07]  /*4d40*/  IMAD R75, R4, R73, RZ ;  /* 0x00000049044b7224 */ /* 0x000fce00078e02ff */
.L_x_129:
[----:B------:R-:W-:Y:S05]  /*4d50*/  BSYNC B1 ;  /* 0x0000000000017941 */ /* 0x000fea0003800000 */
.L_x_128:
[----:B0-----:R-:W-:Y:S01]  /*4d60*/  @!P5 IMAD R5, R30, R72, R75 ;  /* 0x000000481e05d224 */ /* 0x001fe200078e024b */
[----:B------:R-:W-:Y:S01]  /*4d70*/  ISETP.LT.OR P2, PT, R3, 0x2a, !P2 ;  /* 0x0000002a0300780c */ /* 0x000fe20005741670 */
[----:B------:R-:W-:Y:S03]  /*4d80*/  BSSY B1, `(.L_x_130) ;  /* 0x0000006000017945 */ /* 0x000fe60003800000 */
[----:B------:R0:W-:Y:S09]  /*4d90*/  @!P5 STG.E.U8 desc[UR36][R8.64+0x28], R5 ;  /* 0x000028050800d986 */ /* 0x0001f2000c101124 */
[----:B------:R-:W-:Y:S05]  /*4da0*/  @P2 BRA `(.L_x_131) ;  /* 0x00000000000c2947 */ /* 0x000fea0003800000 */
[----:B------:R-:W5:Y:S02]  /*4db0*/  LDG.E.U8 R74, desc[UR36][R64.64+0x29] ;  /* 0x00002924404a7981 */ /* 0x000f64000c1e1100 */
[----:B-----5:R-:W-:-:S05]  /*4dc0*/  PRMT R4, R74, 0x8880, RZ ;  /* 0x000088804a047816 */ /* 0x020fca00000000ff */
[----:B------:R-:W-:-:S07]  /*4dd0*/  IMAD R75, R4, R73, RZ ;  /* 0x00000049044b7224 */ /* 0x000fce00078e02ff */
.L_x_131:
[----:B------:R-:W-:Y:S05]  /*4de0*/  BSYNC B1 ;  /* 0x0000000000017941 */ /* 0x000fea0003800000 */
.L_x_130:
[----:B------:R-:W-:Y:S01]  /*4df0*/  IMAD R31, R31, R72, R75 ;  /* 0x000000481f1f7224 */ /* 0x000fe200078e024b */
[----:B------:R-:W-:Y:S06]  /*4e00*/  @P2 BRA `(.L_x_132) ;  /* 0x0000000800582947 */ /* 0x000fec0003800000 */
[----:B------:R0:W-:Y:S01]  /*4e10*/  STG.E.U8 desc[UR36][R8.64+0x29], R31 ;  /* 0x0000291f08007986 */ /* 0x0001e2000c101124 */
[----:B------:R-:W-:Y:S05]  /*4e20*/  BRA `(.L_x_132) ;  /* 0x0000000800507947 */ /* 0x000fea0003800000 */
.L_x_35:
[C---:B------:R-:W-:Y:S02]  /*4e30*/  ISETP.GE.AND P2, PT, R82.reuse, 0x1, PT ;  /* 0x000000015200780c */ /* 0x040fe40003f46270 */
[----:B------:R-:W-:Y:S02]  /*4e40*/  ISETP.GE.AND P3, PT, R82, 0x9, PT ;  /* 0x000000095200780c */ /* 0x000fe40003f66270 */
[C---:B------:R-:W-:Y:S02]  /*4e50*/  ISETP.LT.OR P4, PT, R3.reuse, 0x1, !P2 ;  /* 0x000000010300780c */ /* 0x040fe40005781670 */
[C---:B------:R-:W-:Y:S02]  /*4e60*/  ISETP.LT.OR P5, PT, R3.reuse, 0x2, !P2 ;  /* 0x000000020300780c */ /* 0x040fe400057a1670 */
[C---:B------:R-:W-:Y:S02]  /*4e70*/  ISETP.LT.OR P0, PT, R3.reuse, 0x1, !P3 ;  /* 0x000000010300780c */ /* 0x040fe40005f01670 */
[----:B------:R-:W-:-:S07]  /*4e80*/  ISETP.LT.OR P1, PT, R3, 0x2, !P3 ;  /* 0x000000020300780c */ /* 0x000fce0005f21670 */
[-C--:B------:R-:W-:Y:S02]  /*4e90*/  @!P4 IMAD R13, R64, R72.reuse, RZ ;  /* 0x00000048400dc224 */ /* 0x080fe400078e02ff */
[-C--:B------:R-:W-:Y:S02]  /*4ea0*/  @!P5 IMAD R65, R65, R72.reuse, RZ ;  /* 0x000000484141d224 */ /* 0x080fe400078e02ff */
[-C--:B------:R-:W-:Y:S01]  /*4eb0*/  @!P0 IMAD R15, R66, R72.reuse, RZ ;  /* 0x00000048420f8224 */ /* 0x080fe200078e02ff */
[----:B------:R0:W-:Y:S01]  /*4ec0*/  @!P4 STG.E.U8 desc[UR36][R4.64], R13 ;  /* 0x0000000d0400c986 */ /* 0x0001e2000c101124 */
[----:B------:R-:W-:Y:S01]  /*4ed0*/  ISETP.LT.OR P4, PT, R3, 0x9, !P2 ;  /* 0x000000090300780c */ /* 0x000fe20005781670 */
[----:B------:R-:W-:Y:S02]  /*4ee0*/  @!P1 IMAD R67, R67, R72, RZ ;  /* 0x0000004843439224 */ /* 0x000fe400078e02ff */
[----:B------:R-:W-:Y:S01]  /*4ef0*/  @!P5 STG.E.U8 desc[UR36][R4.64+0x1], R65 ;  /* 0x000001410400d986 */ /* 0x000fe2000c101124 */
[----:B------:R-:W-:-:S03]  /*4f00*/  ISETP.LT.OR P5, PT, R3, 0xa, !P2 ;  /* 0x0000000a0300780c */ /* 0x000fc600057a1670 */
[----:B------:R1:W-:Y:S01]  /*4f10*/  @!P0 STG.E.U8 desc[UR36][R6.64], R15 ;  /* 0x0000000f06008986 */ /* 0x0003e2000c101124 */
[----:B------:R-:W-:-:S03]  /*4f20*/  ISETP.LT.OR P0, PT, R3, 0x9, !P3 ;  /* 0x000000090300780c */ /* 0x000fc60005f01670 */
[----:B------:R-:W-:Y:S01]  /*4f30*/  @!P1 STG.E.U8 desc[UR36][R6.64+0x1], R67 ;  /* 0x0000014306009986 */ /* 0x000fe2000c101124 */
[----:B------:R-:W-:Y:S01]  /*4f40*/  ISETP.GE.AND P1, PT, R82, 0x81, PT ;  /* 0x000000815200780c */ /* 0x000fe20003f26270 */
[----:B------:R-:W-:-:S04]  /*4f50*/  @!P4 IMAD R21, R68, R72, RZ ;  /* 0x000000484415c224 */ /* 0x000fc800078e02ff */
[-C--:B------:R-:W-:Y:S01]  /*4f60*/  @!P5 IMAD R69, R69, R72.reuse, RZ ;  /* 0x000000484545d224 */ /* 0x080fe200078e02ff */
[----:B------:R2:W-:Y:S01]  /*4f70*/  @!P4 STG.E.U8 desc[UR36][R4.64+0x8], R21 ;  /* 0x000008150400c986 */ /* 0x0005e2000c101124 */
[C---:B------:R-:W-:Y:S02]  /*4f80*/  ISETP.LT.OR P4, PT, R3.reuse, 0xa, !P3 ;  /* 0x0000000a0300780c */ /* 0x040fe40005f81670 */
[----:B0-----:R-:W-:Y:S01]  /*4f90*/  @!P0 IMAD R13, R70, R72, RZ ;  /* 0x00000048460d8224 */ /* 0x001fe200078e02ff */
[----:B------:R-:W-:Y:S01]  /*4fa0*/  @!P5 STG.E.U8 desc[UR36][R4.64+0x9], R69 ;  /* 0x000009450400d986 */ /* 0x000fe2000c101124 */
[----:B------:R-:W-:-:S03]  /*4fb0*/  ISETP.LT.OR P5, PT, R3, 0x1, !P1 ;  /* 0x000000010300780c */ /* 0x000fc60004fa1670 */
[----:B------:R0:W-:Y:S01]  /*4fc0*/  @!P0 STG.E.U8 desc[UR36][R6.64+0x8], R13 ;  /* 0x0000080d06008986 */ /* 0x0001e2000c101124 */
[----:B------:R-:W-:-:S05]  /*4fd0*/  ISETP.GE.AND P0, PT, R82, 0x89, PT ;  /* 0x000000895200780c */ /* 0x000fca0003f06270 */
[----:B------:R-:W-:-:S04]  /*4fe0*/  @!P4 IMAD R71, R71, R72, RZ ;  /* 0x000000484747c224 */ /* 0x000fc800078e02ff */
[----:B-1----:R-:W-:Y:S01]  /*4ff0*/  @!P5 IMAD R15, R56, R72, RZ ;  /* 0x00000048380fd224 */ /* 0x002fe200078e02ff */
[----:B------:R-:W-:Y:S01]  /*5000*/  @!P4 STG.E.U8 desc[UR36][R6.64+0x9], R71 ;  /* 0x000009470600c986 */ /* 0x000fe2000c101124 */
[----:B------:R-:W-:-:S03]  /*5010*/  ISETP.LT.OR P4, PT, R3, 0x2, !P1 ;  /* 0x000000020300780c */ /* 0x000fc60004f81670 */
[----:B------:R1:W-:Y:S01]  /*5020*/  @!P5 STG.E.U8 desc[UR36][R10.64], R15 ;  /* 0x0000000f0a00d986 */ /* 0x0003e2000c101124 */
[----:B------:R-:W-:-:S09]  /*5030*/  ISETP.LT.OR P5, PT, R3, 0x1, !P0 ;  /* 0x000000010300780c */ /* 0x000fd200047a1670 */
[----:B------:R-:W-:-:S04]  /*5040*/  @!P4 IMAD R57, R57, R72, RZ ;  /* 0x000000483939c224 */ /* 0x000fc800078e02ff */
[----:B--2---:R-:W-:Y:S01]  /*5050*/  @!P5 IMAD R21, R58, R72, RZ ;  /* 0x000000483a15d224 */ /* 0x004fe200078e02ff */
[----:B------:R-:W-:Y:S01]  /*5060*/  @!P4 STG.E.U8 desc[UR36][R10.64+0x1], R57 ;  /* 0x000001390a00c986 */ /* 0x000fe2000c101124 */
[----:B------:R-:W-:-:S03]  /*5070*/  ISETP.LT.OR P4, PT, R3, 0x2, !P0 ;  /* 0x000000020300780c */ /* 0x000fc60004781670 */
[----:B------:R2:W-:Y:S01]  /*5080*/  @!P5 STG.E.U8 desc[UR36][R8.64], R21 ;  /* 0x000000150800d986 */ /* 0x0005e2000c101124 */
[----:B------:R-:W-:-:S09]  /*5090*/  ISETP.LT.OR P5, PT, R3, 0x9, !P1 ;  /* 0x000000090300780c */ /* 0x000fd20004fa1670 */
[----:B------:R-:W-:-:S04]  /*50a0*/  @!P4 IMAD R59, R59, R72, RZ ;  /* 0x000000483b3bc224 */ /* 0x000fc800078e02ff */
[----:B0-----:R-:W-:Y:S01]  /*50b0*/  @!P5 IMAD R13, R60, R72, RZ ;  /* 0x000000483c0dd224 */ /* 0x001fe200078e02ff */
[----:B------:R-:W-:Y:S01]  /*50c0*/  @!P4 STG.E.U8 desc[UR36][R8.64+0x1], R59 ;  /* 0x0000013b0800c986 */ /* 0x000fe2000c101124 */
[----:B------:R-:W-:-:S03]  /*50d0*/  ISETP.LT.OR P4, PT, R3, 0xa, !P1 ;  /* 0x0000000a0300780c */ /* 0x000fc60004f81670 */
[----:B------:R0:W-:Y:S01]  /*50e0*/  @!P5 STG.E.U8 desc[UR36][R10.64+0x8], R13 ;  /* 0x0000080d0a00d986 */ /* 0x0001e2000c101124 */
[----:B------:R-:W-:-:S09]  /*50f0*/  ISETP.LT.OR P5, PT, R3, 0x9, !P0 ;  /* 0x000000090300780c */ /* 0x000fd200047a1670 */
        /* <DEDUP_REMOVED lines=65> */
[C---:B------:R-:W-:Y:S02]  /*5510*/  ISETP.LT.OR P5, PT, R3.reuse, 0x29, !P2 ;  /* 0x000000290300780c */ /* 0x040fe400057a1670 */
[----:B------:R-:W-:-:S07]  /*5520*/  ISETP.LT.OR P2, PT, R3, 0x2a, !P2 ;  /* 0x0000002a0300780c */ /* 0x000fce0005741670 */
[----:B------:R-:W-:-:S04]  /*5530*/  @!P4 IMAD R35, R35, R72, RZ ;  /* 0x000000482323c224 */ /* 0x000fc800078e02ff */
[-C--:B0-----:R-:W-:Y:S01]  /*5540*/  @!P5 IMAD R13, R36, R72.reuse, RZ ;  /* 0x00000048240dd224 */ /* 0x081fe200078e02ff */
[----:B------:R-:W-:Y:S01]  /*5550*/  @!P4 STG.E.U8 desc[UR36][R6.64+0x21], R35 ;  /* 0x000021230600c986 */ /* 0x000fe2000c101124 */
[----:B------:R-:W-:Y:S01]  /*5560*/  @!P2 IMAD R37, R37, R72, RZ ;  /* 0x000000482525a224 */ /* 0x000fe200078e02ff */
[C---:B------:R-:W-:Y:S02]  /*5570*/  ISETP.LT.OR P4, PT, R3.reuse, 0x29, !P3 ;  /* 0x000000290300780c */ /* 0x040fe40005f81670 */
[C---:B------:R-:W-:Y:S01]  /*5580*/  ISETP.LT.OR P3, PT, R3.reuse, 0x2a, !P3 ;  /* 0x0000002a0300780c */ /* 0x040fe20005f61670 */
[----:B------:R-:W-:Y:S01]  /*5590*/  @!P5 STG.E.U8 desc[UR36][R4.64+0x28], R13 ;  /* 0x0000280d0400d986 */ /* 0x000fe2000c101124 */
[----:B------:R-:W-:-:S03]  /*55a0*/  ISETP.LT.OR P5, PT, R3, 0x21, !P1 ;  /* 0x000000210300780c */ /* 0x000fc60004fa1670 */
[----:B------:R0:W-:Y:S01]  /*55b0*/  @!P2 STG.E.U8 desc[UR36][R4.64+0x29], R37 ;  /* 0x000029250400a986 */ /* 0x0001e2000c101124 */
[----:B------:R-:W-:-:S05]  /*55c0*/  ISETP.LT.OR P2, PT, R3, 0x22, !P1 ;  /* 0x000000220300780c */ /* 0x000fca0004f41670 */
[-C--:B-1----:R-:W-:Y:S02]  /*55d0*/  @!P4 IMAD R15, R38, R72.reuse, RZ ;  /* 0x00000048260fc224 */ /* 0x082fe400078e02ff */
[-C--:B------:R-:W-:Y:S02]  /*55e0*/  @!P3 IMAD R39, R39, R72.reuse, RZ ;  /* 0x000000482727b224 */ /* 0x080fe400078e02ff */
[-C--:B--2---:R-:W-:Y:S01]  /*55f0*/  @!P5 IMAD R21, R24, R72.reuse, RZ ;  /* 0x000000481815d224 */ /* 0x084fe200078e02ff */
[----:B------:R-:W-:Y:S01]  /*5600*/  @!P4 STG.E.U8 desc[UR36][R6.64+0x28], R15 ;  /* 0x0000280f0600c986 */ /* 0x000fe2000c101124 */
[----:B------:R-:W-:Y:S02]  /*5610*/  ISETP.LT.OR P4, PT, R3, 0x22, !P0 ;  /* 0x000000220300780c */ /* 0x000fe40004781670 */
[----:B------:R-:W-:Y:S01]  /*5620*/  @!P2 IMAD R25, R25, R72, RZ ;  /* 0x000000481919a224 */ /* 0x000fe200078e02ff */
[----:B------:R1:W-:Y:S01]  /*5630*/  @!P3 STG.E.U8 desc[UR36][R6.64+0x29], R39 ;  /* 0x000029270600b986 */ /* 0x0003e2000c101124 */
[----:B------:R-:W-:-:S03]  /*5640*/  ISETP.LT.OR P3, PT, R3, 0x21, !P0 ;  /* 0x000000210300780c */ /* 0x000fc60004761670 */
[----:B------:R2:W-:Y:S01]  /*5650*/  @!P2 STG.E.U8 desc[UR36][R10.64+0x21], R25 ;  /* 0x000021190a00a986 */ /* 0x0005e2000c101124 */
[C---:B------:R-:W-:Y:S02]  /*5660*/  ISETP.LT.OR P2, PT, R3.reuse, 0x29, !P1 ;  /* 0x000000290300780c */ /* 0x040fe40004f41670 */
[C---:B------:R-:W-:Y:S01]  /*5670*/  ISETP.LT.OR P1, PT, R3.reuse, 0x2a, !P1 ;  /* 0x0000002a0300780c */ /* 0x040fe20004f21670 */
[----:B------:R2:W-:Y:S01]  /*5680*/  @!P5 STG.E.U8 desc[UR36][R10.64+0x20], R21 ;  /* 0x000020150a00d986 */ /* 0x0005e2000c101124 */
[----:B------:R-:W-:Y:S01]  /*5690*/  ISETP.LT.OR P5, PT, R3, 0x29, !P0 ;  /* 0x000000290300780c */ /* 0x000fe200047a1670 */
[----:B------:R-:W-:Y:S01]  /*56a0*/  @!P4 IMAD R27, R27, R72, RZ ;  /* 0x000000481b1bc224 */ /* 0x000fe200078e02ff */
[----:B------:R-:W-:-:S03]  /*56b0*/  ISETP.LT.OR P0, PT, R3, 0x2a, !P0 ;  /* 0x0000002a0300780c */ /* 0x000fc60004701670 */
[-C--:B------:R-:W-:Y:S01]  /*56c0*/  @!P3 IMAD R3, R26, R72.reuse, RZ ;  /* 0x000000481a03b224 */ /* 0x080fe200078e02ff */
[----:B------:R2:W-:Y:S03]  /*56d0*/  @!P4 STG.E.U8 desc[UR36][R8.64+0x21], R27 ;  /* 0x0000211b0800c986 */ /* 0x0005e6000c101124 */
[-C--:B0-----:R-:W-:Y:S01]  /*56e0*/  @!P2 IMAD R5, R28, R72.reuse, RZ ;  /* 0x000000481c05a224 */ /* 0x081fe200078e02ff */
[----:B------:R2:W-:Y:S01]  /*56f0*/  @!P3 STG.E.U8 desc[UR36][R8.64+0x20], R3 ;  /* 0x000020030800b986 */ /* 0x0005e2000c101124 */
[-C--:B------:R-:W-:Y:S02]  /*5700*/  @!P1 IMAD R29, R29, R72.reuse, RZ ;  /* 0x000000481d1d9224 */ /* 0x080fe400078e02ff */
[-C--:B-1----:R-:W-:Y:S01]  /*5710*/  @!P5 IMAD R7, R30, R72.reuse, RZ ;  /* 0x000000481e07d224 */ /* 0x082fe200078e02ff */
[----:B------:R2:W-:Y:S01]  /*5720*/  @!P2 STG.E.U8 desc[UR36][R10.64+0x28], R5 ;  /* 0x000028050a00a986 */ /* 0x0005e2000c101124 */
[----:B------:R-:W-:-:S03]  /*5730*/  @!P0 IMAD R31, R31, R72, RZ ;  /* 0x000000481f1f8224 */ /* 0x000fc600078e02ff */
[----:B------:R2:W-:Y:S04]  /*5740*/  @!P1 STG.E.U8 desc[UR36][R10.64+0x29], R29 ;  /* 0x0000291d0a009986 */ /* 0x0005e8000c101124 */
[----:B------:R2:W-:Y:S04]  /*5750*/  @!P5 STG.E.U8 desc[UR36][R8.64+0x28], R7 ;  /* 0x000028070800d986 */ /* 0x0005e8000c101124 */
[----:B------:R2:W-:Y:S02]  /*5760*/  @!P0 STG.E.U8 desc[UR36][R8.64+0x29], R31 ;  /* 0x0000291f08008986 */ /* 0x0005e4000c101124 */
.L_x_132:
[----:B------:R-:W-:Y:S05]  /*5770*/  BSYNC B0 ;  /* 0x0000000000007941 */ /* 0x000fea0003800000 */
.L_x_34:
[----:B------:R-:W-:Y:S01]  /*5780*/  ULDC UR4, c[0x0][0xc] ;  /* 0x0000030000047ab9 */ /* 0x000fe20000000800 */
[----:B------:R-:W-:Y:S01]  /*5790*/  ULDC UR5, c[0x0][0x10] ;  /* 0x0000040000057ab9 */ /* 0x000fe20000000800 */
[----:B--2---:R-:W2:Y:S01]  /*57a0*/  LDC R3, c[0x0][0x14] ;  /* 0x00000500ff037b82 */ /* 0x004ea20000000800 */
[----:B------:R-:W-:Y:S01]  /*57b0*/  UIMAD.WIDE.U32 UR4, UR4, UR5, URZ ;  /* 0x00000005040472a5 */ /* 0x000fe2000f8e003f */
[----:B------:R-:W-:Y:S02]  /*57c0*/  IMAD.MOV.U32 R77, RZ, RZ, -0x1 ;  /* 0xffffffffff4d7424 */ /* 0x000fe400078e00ff */
[----:B------:R-:W-:-:S03]  /*57d0*/  IMAD.MOV.U32 R75, RZ, RZ, -0x1 ;  /* 0xffffffffff4b7424 */ /* 0x000fc600078e00ff */
[----:B--2---:R-:W-:-:S04]  /*57e0*/  IMAD.WIDE.U32 R16, R3, UR4, R16 ;  /* 0x0000000403107c25 */ /* 0x004fc8000f8e0010 */
[----:B------:R-:W-:Y:S01]  /*57f0*/  IMAD R3, R3, UR5, RZ ;  /* 0x0000000503037c24 */ /* 0x000fe2000f8e02ff */
[----:B------:R-:W-:Y:S02]  /*5800*/  ULDC.64 UR4, c[0x0][0x650] ;  /* 0x0001940000047ab9 */ /* 0x000fe40000000a00 */
[----:B------:R-:W-:Y:S01]  /*5810*/  ISETP.GE.U32.AND P0, PT, R16, UR4, PT ;  /* 0x0000000410007c0c */ /* 0x000fe2000bf06070 */
[--C-:B------:R-:W-:Y:S01]  /*5820*/  IMAD.IADD R17, R17, 0x1, R3.reuse ;  /* 0x0000000111117824 */ /* 0x100fe200078e0203 */
[----:B------:R-:W-:-:S04]  /*5830*/  PRMT R3, RZ, 0x7610, R3 ;  /* 0x00007610ff037816 */ /* 0x000fc80000000003 */
[----:B------:R-:W-:-:S13]  /*5840*/  ISETP.GE.U32.AND.EX P0, PT, R17, UR5, PT, P0 ;  /* 0x0000000511007c0c */ /* 0x000fda000bf06100 */
[----:B------:R-:W-:Y:S05]  /*5850*/  @P0 BRA `(.L_x_133) ;  /* 0x0000000400640947 */ /* 0x000fea0003800000 */
[----:B------:R-:W2:Y:S01]  /*5860*/  S2R R12, SR_CTAID.X ;  /* 0x00000000000c7919 */ /* 0x000ea20000002500 */
[----:B------:R-:W1:Y:S01]  /*5870*/  LDC.64 R10, c[0x0][0x628] ;  /* 0x00018a00ff0a7b82 */ /* 0x000e620000000a00 */
[----:B------:R-:W-:Y:S01]  /*5880*/  ULDC UR4, c[0x0][0x150] ;  /* 0x0000540000047ab9 */ /* 0x000fe20000000800 */
[----:B0---4-:R-:W-:Y:S01]  /*5890*/  IMAD.MOV.U32 R8, RZ, RZ, R16 ;  /* 0x000000ffff087224 */ /* 0x011fe200078e0010 */
[----:B------:R-:W0:Y:S01]  /*58a0*/  S2R R24, SR_CTAID.Y ;  /* 0x0000000000187919 */ /* 0x000e220000002600 */
[----:B------:R-:W-:-:S04]  /*58b0*/  IMAD.MOV.U32 R9, RZ, RZ, R17 ;  /* 0x000000ffff097224 */ /* 0x000fc800078e0011 */
[----:B------:R-:W4:Y:S08]  /*58c0*/  LDC R21, c[0x0][0x144] ;  /* 0x00005100ff157b82 */ /* 0x000f300000000800 */
[----:B------:R-:W0:Y:S08]  /*58d0*/  LDC R0, c[0x0][0x630] ;  /* 0x00018c00ff007b82 */ /* 0x000e300000000800 */
[----:B------:R-:W0:Y:S01]  /*58e0*/  LDC.64 R14, c[0x0][0x620] ;  /* 0x00018800ff0e7b82 */ /* 0x000e220000000a00 */
[----:B-1----:R-:W-:-:S04]  /*58f0*/  ISETP.NE.U32.AND P0, PT, R10, RZ, PT ;  /* 0x000000ff0a00720c */ /* 0x002fc80003f05070 */
[----:B------:R-:W-:Y:S02]  /*5900*/  ISETP.NE.AND.EX P0, PT, R11, RZ, PT, P0 ;  /* 0x000000ff0b00720c */ /* 0x000fe40003f05300 */
[----:B--2---:R-:W-:-:S05]  /*5910*/  I2FP.F32.U32 R3, R12 ;  /* 0x0000000c00037245 */ /* 0x004fca0000201000 */
[----:B------:R-:W-:-:S04]  /*5920*/  FMUL R3, R3, UR4 ;  /* 0x0000000403037c20 */ /* 0x000fc80008400000 */
[----:B------:R1:W2:Y:S02]  /*5930*/  F2I.U32.TRUNC.NTZ R20, R3 ;  /* 0x0000000300147305 */ /* 0x0002a4000020f000 */
[----:B----4-:R-:W-:Y:S05]  /*5940*/  @!P0 BRA `(.L_x_134) ;  /* 0x0000000000288947 */ /* 0x010fea0003800000 */
[----:B-1----:R-:W1:Y:S02]  /*5950*/  LDC R3, c[0x0][0x634] ;  /* 0x00018d00ff037b82 */ /* 0x002e640000000800 */
[----:B-1----:R-:W-:-:S05]  /*5960*/  IADD3 R3, P0, R16, R3, RZ ;  /* 0x0000000310037210 */ /* 0x002fca0007f1e0ff */
[----:B------:R-:W-:-:S04]  /*5970*/  IMAD.X R13, RZ, RZ, R17, P0 ;  /* 0x000000ffff0d7224 */ /* 0x000fc800000e0611 */
[----:B------:R-:W-:-:S04]  /*5980*/  IMAD.WIDE.U32 R4, R13, R10, RZ ;  /* 0x0000000a0d047225 */ /* 0x000fc800078e00ff */
[----:B---3--:R-:W-:-:S04]  /*5990*/  IMAD.WIDE.U32 R6, P0, R3, R11, R4 ;  /* 0x0000000b03067225 */ /* 0x008fc80007800004 */
[----:B------:R-:W-:-:S04]  /*59a0*/  IMAD.WIDE.U32 R4, R3, R10, RZ ;  /* 0x0000000a03047225 */ /* 0x000fc800078e00ff */
[----:B------:R-:W-:Y:S01]  /*59b0*/  IMAD.X R9, RZ, RZ, RZ, P0 ;  /* 0x000000ffff097224 */ /* 0x000fe200000e06ff */
[----:B------:R-:W-:Y:S01]  /*59c0*/  IADD3 RZ, P0, R5, R6, RZ ;  /* 0x0000000605ff7210 */ /* 0x000fe20007f1e0ff */
[----:B------:R-:W-:-:S04]  /*59d0*/  IMAD.MOV.U32 R8, RZ, RZ, R7 ;  /* 0x000000ffff087224 */ /* 0x000fc800078e0007 */
[----:B------:R-:W-:-:S08]  /*59e0*/  IMAD.WIDE.U32.X R8, R13, R11, R8, P0 ;  /* 0x0000000b0d087225 */ /* 0x000fd000000e0408 */
.L_x_134:
[----:B------:R-:W4:Y:S01]  /*59f0*/  LDC.64 R28, c[0x0][0x640] ;  /* 0x00019000ff1c7b82 */ /* 0x000f220000000a00 */
[-CC-:B0-----:R-:W-:Y:S01]  /*5a00*/  SHF.R.U64 R75, R8, R0.reuse, R9.reuse ;  /* 0x00000000084b7219 */ /* 0x181fe20000001209 */
[----:B--2---:R-:W-:Y:S01]  /*5a10*/  IMAD.MOV R20, RZ, RZ, -R20 ;  /* 0x000000ffff147224 */ /* 0x004fe200078e0a14 */
[----:B------:R-:W-:Y:S01]  /*5a20*/  SHF.R.U32.HI R0, RZ, R0, R9 ;  /* 0x00000000ff007219 */ /* 0x000fe20000011609 */
[----:B------:R-:W-:Y:S01]  /*5a30*/  ULDC UR4, c[0x0][0x154] ;  /* 0x0000550000047ab9 */ /* 0x000fe20000000800 */
[----:B-1----:R-:W-:Y:S01]  /*5a40*/  IADD3 R3, P0, RZ, -R75, RZ ;  /* 0x8000004bff037210 */ /* 0x002fe20007f1e0ff */
[----:B------:R-:W-:Y:S02]  /*5a50*/  IMAD R21, R21, R20, R12 ;  /* 0x0000001415157224 */ /* 0x000fe400078e020c */
[----:B---3--:R-:W0:Y:S01]  /*5a60*/  LDC R6, c[0x0][0x618] ;  /* 0x00018600ff067b82 */ /* 0x008e220000000800 */
[----:B------:R-:W-:Y:S02]  /*5a70*/  IMAD.MOV.U32 R7, RZ, RZ, 0x1 ;  /* 0x00000001ff077424 */ /* 0x000fe400078e00ff */
[----:B------:R-:W-:-:S04]  /*5a80*/  IMAD.X R5, RZ, RZ, ~R0, P0 ;  /* 0x000000ffff057224 */ /* 0x000fc800000e0e00 */
[-C--:B------:R-:W-:Y:S01]  /*5a90*/  IMAD R0, R5, R14.reuse, RZ ;  /* 0x0000000e05007224 */ /* 0x080fe200078e02ff */
[----:B------:R-:W1:Y:S01]  /*5aa0*/  LDC R8, c[0x0][0x608] ;  /* 0x00018200ff087b82 */ /* 0x000e620000000800 */
[----:B------:R-:W-:-:S04]  /*5ab0*/  IMAD.WIDE.U32 R4, R3, R14, R16 ;  /* 0x0000000e03047225 */ /* 0x000fc800078e0010 */
[----:B------:R-:W-:Y:S01]  /*5ac0*/  IMAD R3, R3, R15, R0 ;  /* 0x0000000f03037224 */ /* 0x000fe200078e0200 */
[----:B------:R-:W-:Y:S02]  /*5ad0*/  I2FP.F32.U32 R0, R24 ;  /* 0x0000001800007245 */ /* 0x000fe40000201000 */
[----:B------:R-:W2:Y:S01]  /*5ae0*/  LDC R26, c[0x0][0x658] ;  /* 0x00019600ff1a7b82 */ /* 0x000ea20000000800 */
[----:B------:R-:W-:Y:S01]  /*5af0*/  IMAD.IADD R3, R5, 0x1, R3 ;  /* 0x0000000105037824 */ /* 0x000fe200078e0203 */
[----:B----4-:R-:W-:Y:S01]  /*5b00*/  ISETP.NE.U32.AND P0, PT, R28, RZ, PT ;  /* 0x000000ff1c00720c */ /* 0x010fe20003f05070 */
[----:B------:R-:W-:Y:S01]  /*5b10*/  FMUL R0, R0, UR4 ;  /* 0x0000000400007c20 */ /* 0x000fe20008400000 */
[----:B------:R-:W-:Y:S02]  /*5b20*/  IMAD.MOV.U32 R5, RZ, RZ, -0x1 ;  /* 0xffffffffff057424 */ /* 0x000fe400078e00ff */
[----:B------:R-:W-:Y:S01]  /*5b30*/  ISETP.NE.AND.EX P0, PT, R29, RZ, PT, P0 ;  /* 0x000000ff1d00720c */ /* 0x000fe20003f05300 */
[----:B------:R3:W4:Y:S01]  /*5b40*/  F2I.U32.TRUNC.NTZ R13, R0 ;  /* 0x00000000000d7305 */ /* 0x000722000020f000 */
[----:B------:R-:W3:Y:S01]  /*5b50*/  LDC R15, c[0x0][0x148] ;  /* 0x00005200ff0f7b82 */ /* 0x000ee20000000800 */
[----:B0-----:R-:W-:-:S02]  /*5b60*/  SHF.R.U64 R12, R4, R6, R3 ;  /* 0x00000006040c7219 */ /* 0x001fc40000001203 */
[----:B------:R-:W-:-:S05]  /*5b70*/  SHF.R.U32.HI R3, RZ, R6, R3 ;  /* 0x00000006ff037219 */ /* 0x000fca0000011603 */
[----:B------:R-:W0:Y:S01]  /*5b80*/  LDC R20, c[0x0][0x600] ;  /* 0x00018000ff147b82 */ /* 0x000e220000000800 */
[-CC-:B-1----:R-:W-:Y:S02]  /*5b90*/  SHF.R.U64 R10, R12, R8.reuse, R3.reuse ;  /* 0x000000080c0a7219 */ /* 0x182fe40000001203 */
[----:B------:R-:W-:-:S05]  /*5ba0*/  SHF.R.U32.HI R3, RZ, R8, R3 ;  /* 0x00000008ff037219 */ /* 0x000fca0000011603 */
[----:B------:R-:W1:Y:S01]  /*5bb0*/  LDC R27, c[0x0][0x648] ;  /* 0x00019200ff1b7b82 */ /* 0x000e620000000800 */
[-C--:B--2---:R-:W-:Y:S02]  /*5bc0*/  SHF.L.U32 R4, R5, R26.reuse, RZ ;  /* 0x0000001a05047219 */ /* 0x084fe400000006ff */
[-CC-:B------:R-:W-:Y:S02]  /*5bd0*/  SHF.R.U64 R14, R10, R26.reuse, R3.reuse ;  /* 0x0000001a0a0e7219 */ /* 0x180fe40000001203 */
[----:B------:R-:W-:Y:S02]  /*5be0*/  SHF.R.U32.HI R5, RZ, R26, R3 ;  /* 0x0000001aff057219 */ /* 0x000fe40000011603 */
[----:B------:R-:W-:Y:S01]  /*5bf0*/  LOP3.LUT R25, RZ, R4, RZ, 0x33, !PT ;  /* 0x00000004ff197212 */ /* 0x000fe200078e33ff */
[----:B------:R-:W2:Y:S01]  /*5c00*/  LDC R30, c[0x0][0x638] ;  /* 0x00018e00ff1e7b82 */ /* 0x000ea20000000800 */
[----:B------:R-:W-:Y:S01]  /*5c10*/  SHF.L.U32 R26, R7, R26, RZ ;  /* 0x0000001a071a7219 */ /* 0x000fe200000006ff */
[----:B------:R-:W-:-:S06]  /*5c20*/  IMAD.MOV.U32 R4, RZ, RZ, R14 ;  /* 0x000000ffff047224 */ /* 0x000fcc00078e000e */
[----:B------:R-:W0:Y:S01]  /*5c30*/  LDC R31, c[0x0][0x610] ;  /* 0x00018400ff1f7b82 */ /* 0x000e220000000800 */
[----:B----4-:R-:W-:Y:S05]  /*5c40*/  @!P0 BRA `(.L_x_135) ;  /* 0x0000000000288947 */ /* 0x010fea0003800000 */
        /* <DEDUP_REMOVED lines=10> */
.L_x_135:
[----:B------:R-:W-:Y:S01]  /*5cf0*/  ISETP.NE.AND P0, PT, R2, 0x1, PT ;  /* 0x000000010200780c */ /* 0x000fe20003f05270 */
[----:B0-----:R-:W-:Y:S01]  /*5d00*/  VIADD R7, R20, 0xffffffff ;  /* 0xffffffff14077836 */ /* 0x001fe20000000000 */
[----:B-1-3--:R-:W-:Y:S01]  /*5d10*/  SHF.R.U64 R0, R4, R27, R5 ;  /* 0x0000001b04007219 */ /* 0x00afe20000001205 */
[----:B------:R-:W-:Y:S01]  /*5d20*/  IMAD.MOV R13, RZ, RZ, -R13 ;  /* 0x000000ffff0d7224 */ /* 0x000fe200078e0a0d */
[----:B------:R-:W-:Y:S01]  /*5d30*/  LOP3.LUT R5, R10, R25, RZ, 0xc0, !PT ;  /* 0x000000190a057212 */ /* 0x000fe200078ec0ff */
[----:B------:R-:W-:Y:S01]  /*5d40*/  IMAD.MOV.U32 R4, RZ, RZ, 0x1 ;  /* 0x00000001ff047424 */ /* 0x000fe200078e00ff */
[----:B------:R-:W-:Y:S01]  /*5d50*/  LOP3.LUT R12, R12, R7, RZ, 0xc0, !PT ;  /* 0x000000070c0c7212 */ /* 0x000fe200078ec0ff */
[----:B------:R-:W-:Y:S02]  /*5d60*/  IMAD.MOV R3, RZ, RZ, -R0 ;  /* 0x000000ffff037224 */ /* 0x000fe400078e0a00 */
[----:B------:R-:W-:Y:S02]  /*5d70*/  IMAD R0, R26, R0, R5 ;  /* 0x000000001a007224 */ /* 0x000fe400078e0205 */
[----:B--2---:R-:W-:-:S02]  /*5d80*/  IMAD R3, R3, R30, R14 ;  /* 0x0000001e03037224 */ /* 0x004fc400078e020e */
[----:B------:R-:W-:Y:S02]  /*5d90*/  @P0 IMAD R21, R15, R13, R24 ;  /* 0x0000000d0f150224 */ /* 0x000fe400078e0218 */
[----:B------:R-:W-:Y:S01]  /*5da0*/  IMAD R5, R3, R20, R12 ;  /* 0x0000001403057224 */ /* 0x000fe200078e020c */
[----:B------:R-:W-:Y:S01]  /*5db0*/  PRMT R3, R4, 0x7610, R3 ;  /* 0x0000761004037816 */ /* 0x000fe20000000003 */
[----:B------:R-:W-:-:S05]  /*5dc0*/  IMAD R0, R0, R31, R21 ;  /* 0x0000001f00007224 */ /* 0x000fca00078e0215 */
[----:B------:R-:W-:Y:S02]  /*5dd0*/  SEL R77, R5, R0, !P0 ;  /* 0x00000000054d7207 */ /* 0x000fe40004000000 */
[----:B------:R-:W-:-:S07]  /*5de0*/  SEL R0, R0, R5, !P0 ;  /* 0x0000000500007207 */ /* 0x000fce0004000000 */
.L_x_133:
[----:B------:R-:W-:Y:S01]  /*5df0*/  LOP3.LUT P0, RZ, R3, 0xff, RZ, 0xc0, !PT ;  /* 0x000000ff03ff7812 */ /* 0x000fe2000780c0ff */
[----:B------:R-:W-:-:S12]  /*5e00*/  IMAD.MOV.U32 R76, RZ, RZ, R0 ;  /* 0x000000ffff4c7224 */ /* 0x000fd800078e0000 */
[----:B------:R-:W-:Y:S05]  /*5e10*/  @P0 BRA `(.L_x_136) ;  /* 0xffffffb000f80947 */ /* 0x000fea000383ffff */
[----:B------:R-:W-:Y:S05]  /*5e20*/  EXIT ;  /* 0x000000000000794d */ /* 0x000fea0003800000 */
.L_x_7:
[----:B0-----:R-:W-:Y:S01]  /*5e30*/  ULDC.64 UR4, c[0x0][0x650] ;  /* 0x0001940000047ab9 */ /* 0x001fe20000000a00 */
        /* <DEDUP_REMOVED lines=25> */
.L_x_138:
[----:B------:R-:W0:Y:S01]  /*5fd0*/  LDC.64 R28, c[0x0][0x640] ;  /* 0x00019000ff1c7b82 */ /* 0x000e220000000a00 */
[-CC-:B------:R-:W-:Y:S01]  /*5fe0*/  SHF.R.U64 R22, R12, R6.reuse, R13.reuse ;  /* 0x000000060c167219 */ /* 0x180fe2000000120d */
[----:B------:R-:W-:Y:S01]  /*5ff0*/  IMAD.MOV.U32 R30, RZ, RZ, 0x1 ;  /* 0x00000001ff1e7424 */ /* 0x000fe200078e00ff */
[----:B------:R-:W-:Y:S02]  /*6000*/  SHF.R.U32.HI R6, RZ, R6, R13 ;  /* 0x00000006ff067219 */ /* 0x000fe4000001160d */
        /* <DEDUP_REMOVED lines=8> */
[----:B------:R-:W-:Y:S01]  /*6090*/  IMAD.IADD R9, R9, 0x1, R11 ;  /* 0x0000000109097824 */ /* 0x000fe200078e020b */
[----:B0-----:R-:W-:-:S04]  /*60a0*/  ISETP.NE.U32.AND P0, PT, R28, RZ, PT ;  /* 0x000000ff1c00720c */ /* 0x001fc80003f05070 */
[----:B------:R-:W-:Y:S02]  /*60b0*/  ISETP.NE.AND.EX P0, PT, R29, RZ, PT, P0 ;  /* 0x000000ff1d00720c */ /* 0x000fe40003f05300 */
[----:B------:R-:W0:Y:S01]  /*60c0*/  LDC R20, c[0x0][0x600] ;  /* 0x00018000ff147b82 */ /* 0x000e220000000800 */
[-CC-:B-1----:R-:W-:Y:S01]  /*60d0*/  SHF.R.U64 R14, R8, R10.reuse, R9.reuse ;  /* 0x0000000a080e7219 */ /* 0x182fe20000001209 */
[----:B------:R-:W-:Y:S01]  /*60e0*/  IMAD.MOV.U32 R8, RZ, RZ, -0x1 ;  /* 0xffffffffff087424 */ /* 0x000fe200078e00ff */
[----:B------:R-:W-:-:S05]  /*60f0*/  SHF.R.U32.HI R9, RZ, R10, R9 ;  /* 0x0000000aff097219 */ /* 0x000fca0000011609 */
[----:B------:R-:W1:Y:S01]  /*6100*/  LDC R26, c[0x0][0x648] ;  /* 0x00019200ff1a7b82 */ /* 0x000e620000000800 */
[-CC-:B--2---:R-:W-:Y:S02]  /*6110*/  SHF.R.U64 R21, R14, R12.reuse, R9.reuse ;  /* 0x0000000c0e157219 */ /* 0x184fe40000001209 */
[----:B------:R-:W-:-:S05]  /*6120*/  SHF.R.U32.HI R6, RZ, R12, R9 ;  /* 0x0000000cff067219 */ /* 0x000fca0000011609 */
[----:B------:R-:W2:Y:S01]  /*6130*/  LDC R27, c[0x0][0x638] ;  /* 0x00018e00ff1b7b82 */ /* 0x000ea20000000800 */
[-C--:B---3--:R-:W-:Y:S02]  /*6140*/  SHF.L.U32 R8, R8, R25.reuse, RZ ;  /* 0x0000001908087219 */ /* 0x088fe400000006ff */
[-CC-:B------:R-:W-:Y:S02]  /*6150*/  SHF.R.U64 R23, R21, R25.reuse, R6.reuse ;  /* 0x0000001915177219 */ /* 0x180fe40000001206 */
[----:B------:R-:W-:Y:S02]  /*6160*/  LOP3.LUT R32, RZ, R8, RZ, 0x33, !PT ;  /* 0x00000008ff207212 */ /* 0x000fe400078e33ff */
[----:B------:R-:W-:Y:S01]  /*6170*/  SHF.R.U32.HI R9, RZ, R25, R6 ;  /* 0x00000019ff097219 */ /* 0x000fe20000011606 */
[----:B------:R-:W3:Y:S01]  /*6180*/  LDC R31, c[0x0][0x610] ;  /* 0x00018400ff1f7b82 */ /* 0x000ee20000000800 */
[----:B------:R-:W-:Y:S01]  /*6190*/  IMAD.MOV.U32 R8, RZ, RZ, R23 ;  /* 0x000000ffff087224 */ /* 0x000fe200078e0017 */
[----:B------:R-:W-:Y:S06]  /*61a0*/  @!P0 BRA `(.L_x_139) ;  /* 0x0000000000288947 */ /* 0x000fec0003800000 */
        /* <DEDUP_REMOVED lines=10> */
.L_x_139:
[----:B------:R-:W-:Y:S02]  /*6250*/  ISETP.NE.AND P0, PT, R2, 0x1, PT ;  /* 0x000000010200780c */ /* 0x000fe40003f05270 */
[----:B-1----:R-:W-:Y:S01]  /*6260*/  SHF.R.U64 R6, R8, R26, R9 ;  /* 0x0000001a08067219 */ /* 0x002fe20000001209 */
[----:B0-----:R-:W-:Y:S01]  /*6270*/  VIADD R9, R20, 0xffffffff ;  /* 0xffffffff14097836 */ /* 0x001fe20000000000 */
[----:B------:R-:W-:Y:S02]  /*6280*/  SHF.L.U32 R30, R30, R25, RZ ;  /* 0x000000191e1e7219 */ /* 0x000fe400000006ff */
[----:B------:R-:W-:Y:S01]  /*6290*/  LOP3.LUT R5, R21, R32, RZ, 0xc0, !PT ;  /* 0x0000002015057212 */ /* 0x000fe200078ec0ff */
[----:B------:R-:W-:-:S04]  /*62a0*/  IMAD.MOV R8, RZ, RZ, -R6 ;  /* 0x000000ffff087224 */ /* 0x000fc800078e0a06 */
[----:B------:R-:W-:Y:S01]  /*62b0*/  IMAD R6, R30, R6, R5 ;  /* 0x000000061e067224 */ /* 0x000fe200078e0205 */
[----:B------:R-:W-:Y:S01]  /*62c0*/  LOP3.LUT R5, R14, R9, RZ, 0xc0, !PT ;  /* 0x000000090e057212 */ /* 0x000fe200078ec0ff */
[----:B------:R-:W-:Y:S02]  /*62d0*/  @P0 IMAD R3, R7, R24, R4 ;  /* 0x0000001807030224 */ /* 0x000fe400078e0204 */
[----:B--2---:R-:W-:Y:S02]  /*62e0*/  IMAD R4, R8, R27, R23 ;  /* 0x0000001b08047224 */ /* 0x004fe400078e0217 */
[----:B---3--:R-:W-:Y:S02]  /*62f0*/  IMAD R3, R6, R31, R3 ;  /* 0x0000001f06037224 */ /* 0x008fe400078e0203 */
[----:B------:R-:W-:Y:S02]  /*6300*/  IMAD R4, R4, R20, R5 ;  /* 0x0000001404047224 */ /* 0x000fe400078e0205 */
[----:B------:R-:W-:-:S02]  /*6310*/  IMAD.MOV.U32 R8, RZ, RZ, 0x1 ;  /* 0x00000001ff087424 */ /* 0x000fc400078e00ff */
[----:B------:R-:W-:Y:S01]  /*6320*/  IMAD.MOV.U32 R6, RZ, RZ, R22 ;  /* 0x000000ffff067224 */ /* 0x000fe200078e0016 */
[----:B------:R-:W-:Y:S02]  /*6330*/  SEL R20, R4, R3, !P0 ;  /* 0x0000000304147207 */ /* 0x000fe40004000000 */
[----:B------:R-:W-:-:S07]  /*6340*/  SEL R21, R3, R4, !P0 ;  /* 0x0000000403157207 */ /* 0x000fce0004000000 */
.L_x_137:
[----:B------:R-:W-:-:S08]  /*6350*/  NOP ;  /* 0x0000000000007918 */ /* 0x000fd00000000000 */
[----:B------:R-:W0:-:S00]  /*6360*/  USETMAXREG.DEALLOC.CTAPOOL 0x28 ;  /* 0x00000028000079c8 */ /* 0x000e0000080e0500 */
[----:B0-----:R-:W-:-:S13]  /*6370*/  ISETP.NE.AND P0, PT, R0, RZ, PT ;  /* 0x000000ff0000720c */ /* 0x001fda0003f05270 */
[----:B------:R-:W-:Y:S05]  /*6380*/  @P0 EXIT ;  /* 0x000000000000094d */ /* 0x000fea0003800000 */
[----:B------:R-:W-:Y:S01]  /*6390*/  LOP3.LUT P0, RZ, R8, 0xff, RZ, 0xc0, !PT ;  /* 0x000000ff08ff7812 */ /* 0x000fe2000780c0ff */
[----:B------:R-:W-:Y:S02]  /*63a0*/  IMAD.MOV.U32 R0, RZ, RZ, 0x1 ;  /* 0x00000001ff007424 */ /* 0x000fe400078e00ff */
[----:B------:R-:W-:-:S10]  /*63b0*/  IMAD.MOV.U32 R3, RZ, RZ, RZ ;  /* 0x000000ffff037224 */ /* 0x000fd400078e00ff */
[----:B------:R-:W-:Y:S05]  /*63c0*/  @!P0 BRA `(.L_x_140) ;  /* 0x0000000c00448947 */ /* 0x000fea0003800000 */
[----:B------:R-:W0:Y:S01]  /*63d0*/  LDC R0, c[0x0][0x28c] ;  /* 0x0000a300ff007b82 */ /* 0x000e220000000800 */
[----:B------:R-:W1:Y:S01]  /*63e0*/  S2R R9, SR_CgaCtaId ;  /* 0x0000000000097919 */ /* 0x000e620000008800 */
[----:B------:R-:W-:Y:S01]  /*63f0*/  ULDC UR5, c[0x0][0x658] ;  /* 0x0001960000057ab9 */ /* 0x000fe20000000800 */
[----:B------:R-:W-:Y:S01]  /*6400*/  UMOV UR7, 0xffffffff ;  /* 0xffffffff00077882 */ /* 0x000fe20000000000 */
[----:B------:R-:W-:Y:S01]  /*6410*/  ULDC UR6, c[0x0][0xc] ;  /* 0x0000030000067ab9 */ /* 0x000fe20000000800 */
[----:B------:R-:W-:Y:S01]  /*6420*/  USHF.L.U32 UR8, UR7, UR5, URZ ;  /* 0x0000000507087299 */ /* 0x000fe2000800063f */
[----:B------:R-:W-:Y:S01]  /*6430*/  IMAD.MOV.U32 R12, RZ, RZ, 0xc00 ;  /* 0x00000c00ff0c7424 */ /* 0x000fe200078e00ff */
[----:B------:R-:W-:Y:S01]  /*6440*/  UMOV UR9, 0x1 ;  /* 0x0000000100097882 */ /* 0x000fe20000000000 */
[----:B------:R-:W-:Y:S01]  /*6450*/  ULDC UR7, c[0x0][0x10] ;  /* 0x0000040000077ab9 */ /* 0x000fe20000000800 */
[----:B------:R-:W-:Y:S01]  /*6460*/  USHF.L.U32 UR18, UR9, UR5, URZ ;  /* 0x0000000509127299 */ /* 0x000fe2000800063f */
[----:B------:R-:W-:Y:S01]  /*6470*/  BSSY B0, `(.L_x_140) ;  /* 0x00000c6000007945 */ /* 0x000fe20003800000 */
[----:B------:R-:W-:Y:S01]  /*6480*/  UIMAD.WIDE.U32 UR6, UR6, UR7, URZ ;  /* 0x00000007060672a5 */ /* 0x000fe2000f8e003f */
[----:B------:R-:W-:Y:S01]  /*6490*/  IMAD.MOV.U32 R11, RZ, RZ, 0x1 ;  /* 0x00000001ff0b7424 */ /* 0x000fe200078e00ff */
[----:B------:R-:W-:Y:S01]  /*64a0*/  ULDC UR5, c[0x0][0x14] ;  /* 0x0000050000057ab9 */ /* 0x000fe20000000800 */
[----:B------:R-:W-:Y:S01]  /*64b0*/  LOP3.LUT R8, R19, 0x2, RZ, 0xfc, !PT ;  /* 0x0000000213087812 */ /* 0x000fe200078efcff */
[----:B------:R-:W-:-:S02]  /*64c0*/  UIMAD.WIDE.U32 UR22, UR6, UR5, URZ ;  /* 0x00000005061672a5 */ /* 0x000fc4000f8e003f */
[----:B------:R-:W-:Y:S01]  /*64d0*/  UIMAD UR13, UR7, UR5, URZ ;  /* 0x00000005070d72a4 */ /* 0x000fe2000f8e023f */
[----:B------:R-:W-:Y:S01]  /*64e0*/  ULDC UR4, c[0x0][0x600] ;  /* 0x0001800000047ab9 */ /* 0x000fe20000000800 */
[----:B------:R-:W-:Y:S02]  /*64f0*/  ULOP3.LUT UR17, URZ, UR8, URZ, 0x33, !UPT ;  /* 0x000000083f117292 */ /* 0x000fe4000f8e333f */
[----:B------:R-:W-:Y:S01]  /*6500*/  UIADD3 UR4, UR4, -0x1, URZ ;  /* 0xffffffff04047890 */ /* 0x000fe2000fffe03f */
[----:B0-----:R-:W-:Y:S01]  /*6510*/  VIADD R0, R0, 0x7f ;  /* 0x0000007f00007836 */ /* 0x001fe20000000000 */
[----:B------:R-:W-:Y:S01]  /*6520*/  UIADD3 UR13, UR23, UR13, URZ ;  /* 0x0000000d170d7290 */ /* 0x000fe2000fffe03f */
[----:B------:R-:W-:-:S03]  /*6530*/  ULDC.64 UR24, c[0x0][0x198] ;  /* 0x0000660000187ab9 */ /* 0x000fc60000000a00 */
[----:B------:R-:W-:-:S04]  /*6540*/  SHF.R.S32.HI R3, RZ, 0x1f, R0 ;  /* 0x0000001fff037819 */ /* 0x000fc80000011400 */
[----:B------:R-:W-:Y:S01]  /*6550*/  LEA.HI R3, R3, R0, RZ, 0x7 ;  /* 0x0000000003037211 */ /* 0x000fe200078f38ff */
[----:B------:R-:W-:Y:S01]  /*6560*/  IMAD.MOV.U32 R0, RZ, RZ, 0x1 ;  /* 0x00000001ff007424 */ /* 0x000fe200078e00ff */
[----:B-1----:R-:W-:Y:S02]  /*6570*/  LOP3.LUT R9, R9, 0x1, RZ, 0xc0, !PT ;  /* 0x0000000109097812 */ /* 0x002fe400078ec0ff */
[----:B------:R-:W-:Y:S01]  /*6580*/  SHF.R.S32.HI R10, RZ, 0x7, R3 ;  /* 0x00000007ff0a7819 */ /* 0x000fe20000011403 */
[----:B------:R-:W-:Y:S02]  /*6590*/  IMAD.MOV.U32 R3, RZ, RZ, RZ ;  /* 0x000000ffff037224 */ /* 0x000fe400078e00ff */
[----:B------:R-:W-:Y:S02]  /*65a0*/  IMAD R12, R9, R12, 0x28100 ;  /* 0x00028100090c7424 */ /* 0x000fe400078e020c */
[----:B------:R-:W-:-:S07]  /*65b0*/  VIADD R13, R10, 0x1 ;  /* 0x000000010a0d7836 */ /* 0x000fce0000000000 */
.L_x_151:
[----:B------:R-:W-:-:S03]  /*65c0*/  UMOV UR5, 0xffffffff ;  /* 0xffffffff00057882 */ /* 0x000fc60000000000 */
[----:B------:R-:W-:Y:S05]  /*65d0*/  BRA.DIV UR5, `(.L_x_141) ;  /* 0x0000000e05cc7947 */ /* 0x000fea000b800000 */
[----:B------:R-:W-:-:S13]  /*65e0*/  ELECT P6, URZ, PT ;  /* 0x00000000003f782f */ /* 0x000fda00038c0000 */
.L_x_163:
[----:B------:R-:W0:Y:S01]  /*65f0*/  LDC R4, c[0x0][0x28c] ;  /* 0x0000a300ff047b82 */ /* 0x000e220000000800 */
[----:B------:R-:W-:Y:S01]  /*6600*/  BSSY B1, `(.L_x_142) ;  /* 0x0000039000017945 */ /* 0x000fe20003800000 */
[----:B0-----:R-:W-:-:S13]  /*6610*/  ISETP.LT.OR P6, PT, R4, 0x1, !P6 ;  /* 0x000000010400780c */ /* 0x001fda00077c1670 */
[----:B------:R-:W-:Y:S05]  /*6620*/  @P6 BRA `(.L_x_143) ;  /* 0x0000000000d86947 */ /* 0x000fea0003800000 */
[----:B------:R-:W-:Y:S02]  /*6630*/  IMAD R20, R20, 0x2, R9 ;  /* 0x0000000214147824 */ /* 0x000fe400078e0209 */
[----:B------:R-:W-:Y:S02]  /*6640*/  IMAD.SHL.U32 R21, R21, 0x100, RZ ;  /* 0x0000010015157824 */ /* 0x000fe400078e00ff */
[----:B------:R-:W-:Y:S02]  /*6650*/  IMAD.MOV.U32 R24, RZ, RZ, RZ ;  /* 0x000000ffff187224 */ /* 0x000fe400078e00ff */
[----:B------:R-:W-:Y:S02]  /*6660*/  IMAD.MOV.U32 R4, RZ, RZ, R13 ;  /* 0x000000ffff047224 */ /* 0x000fe400078e000d */
[----:B------:R-:W-:Y:S02]  /*6670*/  IMAD.MOV.U32 R5, RZ, RZ, R0 ;  /* 0x000000ffff057224 */ /* 0x000fe400078e0000 */
[----:B------:R-:W-:-:S02]  /*6680*/  IMAD.MOV.U32 R7, RZ, RZ, R3 ;  /* 0x000000ffff077224 */ /* 0x000fc400078e0003 */
[----:B------:R-:W-:-:S07]  /*6690*/  IMAD R20, R20, 0x18, RZ ;  /* 0x0000001814147824 */ /* 0x000fce00078e02ff */
.L_x_146:
[----:B------:R-:W0:Y:S01]  /*66a0*/  S2R R15, SR_CgaCtaId ;  /* 0x00000000000f7919 */ /* 0x000e220000008800 */
[----:B------:R-:W-:Y:S02]  /*66b0*/  MOV R14, 0x400 ;  /* 0x00000400000e7802 */ /* 0x000fe40000000f00 */
[----:B------:R-:W-:Y:S02]  /*66c0*/  LOP3.LUT P1, RZ, R18, 0x7f, RZ, 0xc0, !PT ;  /* 0x0000007f12ff7812 */ /* 0x000fe4000782c0ff */
[----:B0-----:R-:W-:Y:S02]  /*66d0*/  LEA R22, R15, R14, 0x18 ;  /* 0x0000000e0f167211 */ /* 0x001fe400078ec0ff */
[----:B------:R-:W-:-:S09]  /*66e0*/  SHF.L.U32 R14, R5, 0x1f, RZ ;  /* 0x0000001f050e7819 */ /* 0x000fd200000006ff */
[----:B------:R-:W0:Y:S01]  /*66f0*/  @!P1 LDC R15, c[0x0][0x500] ;  /* 0x00014000ff0f9b82 */ /* 0x000e220000000800 */
[----:B------:R-:W-:-:S04]  /*6700*/  IMAD R23, R7, 0x8, R22 ;  /* 0x0000000807177824 */ /* 0x000fc800078e0216 */
[----:B------:R-:W1:Y:S02]  /*6710*/  SYNCS.PHASECHK.TRANS64.TRYWAIT P0, [R23+URZ+0x28], R14 ;  /* 0x0000280e170075a7 */ /* 0x000e64000800017f */
[----:B-1----:R-:W-:Y:S05]  /*6720*/  @!P0 BRA `(.L_x_144) ;  /* 0x0000000c00988947 */ /* 0x002fea0003800000 */
.L_x_164:
[----:B-1----:R-:W-:Y:S01]  /*6730*/  PRMT R14, R8, 0x9910, RZ ;  /* 0x00009910080e7816 */ /* 0x002fe200000000ff */
[----:B0-----:R0:W-:Y:S03]  /*6740*/  @!P1 SYNCS.ARRIVE.TRANS64 RZ, [R23+URZ], R15 ;  /* 0x0000000f17ff99a7 */ /* 0x0011e6000800003f */
[----:B------:R-:W-:-:S13]  /*6750*/  ISETP.NE.AND P0, PT, R14, 0x2, PT ;  /* 0x000000020e00780c */ /* 0x000fda0003f05270 */
[----:B0-----:R-:W-:Y:S05]  /*6760*/  @P0 BRA `(.L_x_145) ;  /* 0x0000000000040947 */ /* 0x001fea0003800000 */
[----:B------:R-:W-:Y:S01]  /*6770*/  BPT.TRAP 0x1 ;  /* 0x000000040000795c */ /* 0x000fe20000300000 */
.L_x_145:
[----:B------:R-:W-:Y:S01]  /*6780*/  IMAD R14, R7, 0x8000, R22 ;  /* 0x00008000070e7824 */ /* 0x000fe200078e0216 */
[----:B------:R-:W-:Y:S01]  /*6790*/  R2UR UR19, R22 ;  /* 0x00000000161372ca */ /* 0x000fe200000e0000 */
[----:B------:R-:W-:Y:S01]  /*67a0*/  VIADD R4, R4, 0xffffffff ;  /* 0xffffffff04047836 */ /* 0x000fe20000000000 */
[----:B------:R-:W-:Y:S01]  /*67b0*/  R2UR UR9, R23 ;  /* 0x00000000170972ca */ /* 0x000fe200000e0000 */
[----:B------:R-:W-:Y:S01]  /*67c0*/  UIADD3 UR6, UP0, UR24, 0xf0, URZ ;  /* 0x000000f018067890 */ /* 0x000fe2000ff1e03f */
[----:B------:R-:W-:Y:S01]  /*67d0*/  R2UR UR5, R14 ;  /* 0x000000000e0572ca */ /* 0x000fe200000e0000 */
[----:B------:R-:W-:Y:S01]  /*67e0*/  IMAD R14, R7, 0x1800, R12 ;  /* 0x00001800070e7824 */ /* 0x000fe200078e020c */
[----:B------:R-:W-:Y:S01]  /*67f0*/  R2UR UR11, R21 ;  /* 0x00000000150b72ca */ /* 0x000fe200000e0000 */
[----:B------:R-:W-:Y:S01]  /*6800*/  UIADD3 UR26, UP1, UR24, 0x1f0, URZ ;  /* 0x000001f0181a7890 */ /* 0x000fe2000ff3e03f */
[----:B------:R-:W-:Y:S01]  /*6810*/  R2UR UR10, R24 ;  /* 0x00000000180a72ca */ /* 0x000fe200000e0000 */
[----:B------:R-:W-:Y:S01]  /*6820*/  UIADD3.X UR7, URZ, UR25, URZ, UP0, !UPT ;  /* 0x000000193f077290 */ /* 0x000fe200087fe43f */
[----:B------:R-:W-:Y:S01]  /*6830*/  R2UR UR8, R14 ;  /* 0x000000000e0872ca */ /* 0x000fe200000e0000 */
[----:B------:R-:W-:Y:S01]  /*6840*/  VIADD R7, R7, 0x1 ;  /* 0x0000000107077836 */ /* 0x000fe20000000000 */
[----:B------:R-:W-:Y:S01]  /*6850*/  R2UR UR12, R6 ;  /* 0x00000000060c72ca */ /* 0x000fe200000e0000 */
[----:B------:R-:W-:Y:S01]  /*6860*/  UIADD3.X UR27, URZ, UR25, URZ, UP1, !UPT ;  /* 0x000000193f1b7290 */ /* 0x000fe20008ffe43f */
[----:B------:R-:W-:Y:S01]  /*6870*/  R2UR UR20, R20 ;  /* 0x00000000141472ca */ /* 0x000fe200000e0000 */
[----:B------:R-:W-:Y:S01]  /*6880*/  UMOV UR14, 0x0 ;  /* 0x00000000000e7882 */ /* 0x000fe20000000000 */
[----:B------:R-:W-:Y:S01]  /*6890*/  ISETP.GT.AND P1, PT, R4, 0x1, PT ;  /* 0x000000010400780c */ /* 0x000fe20003f24270 */
[----:B------:R-:W-:Y:S01]  /*68a0*/  UIADD3 UR16, UR5, 0x100, URZ ;  /* 0x0000010005107890 */ /* 0x000fe2000fffe03f */
[C---:B------:R-:W-:Y:S01]  /*68b0*/  ISETP.NE.AND P0, PT, R7.reuse, 0x5, PT ;  /* 0x000000050700780c */ /* 0x040fe20003f05270 */
[----:B------:R-:W-:Y:S01]  /*68c0*/  UMOV UR15, 0x10000000 ;  /* 0x10000000000f7882 */ /* 0x000fe20000000000 */
[----:B------:R-:W-:Y:S01]  /*68d0*/  UMOV UR21, 0x30000 ;  /* 0x0003000000157882 */ /* 0x000fe20000000000 */
[----:B------:R-:W-:Y:S01]  /*68e0*/  VIADD R24, R24, 0x80 ;  /* 0x0000008018187836 */ /* 0x000fe20000000000 */
[----:B------:R-:W-:Y:S01]  /*68f0*/  SEL R14, RZ, 0x1, P0 ;  /* 0x00000001ff0e7807 */ /* 0x000fe20000000000 */
[----:B------:R-:W-:Y:S01]  /*6900*/  UIADD3 UR5, UR19, UR8, URZ ;  /* 0x0000000813057290 */ /* 0x000fe2000fffe03f */
[----:B------:R-:W-:-:S02]  /*6910*/  SEL R7, R7, RZ, P0 ;  /* 0x000000ff07077207 */ /* 0x000fc40000000000 */
[----:B------:R-:W-:Y:S01]  /*6920*/  UMOV UR8, UR16 ;  /* 0x0000001000087c82 */ /* 0x000fe20008000000 */
[----:B------:R-:W-:Y:S01]  /*6930*/  LOP3.LUT R5, R5, R14, RZ, 0x3c, !PT ;  /* 0x0000000e05057212 */ /* 0x000fe200078e3cff */
[----:B------:R0:W-:Y:S02]  /*6940*/  UTMALDG.3D [UR8], [UR6], desc[UR14] ;  /* 0x00000e08060075b4 */ /* 0x0001e40008011000 */
[----:B0-----:R-:W-:Y:S01]  /*6950*/  UMOV UR11, UR20 ;  /* 0x00000014000b7c82 */ /* 0x001fe20008000000 */
[----:B------:R-:W-:Y:S02]  /*6960*/  UMOV UR8, UR5 ;  /* 0x0000000500087c82 */ /* 0x000fe40008000000 */
[----:B------:R0:W-:Y:S02]  /*6970*/  UTMALDG.3D.MULTICAST [UR8], [UR26], UR21, desc[UR14] ;  /* 0x00000e081a0073b4 */ /* 0x0001e40008011815 */
[----:B0-----:R-:W-:Y:S05]  /*6980*/  @P1 BRA `(.L_x_146) ;  /* 0xfffffffc00441947 */ /* 0x001fea000383ffff */
.L_x_143:
[----:B------:R-:W-:Y:S05]  /*6990*/  BSYNC B1 ;  /* 0x0000000000017941 */ /* 0x000fea0003800000 */
.L_x_142:
[----:B------:R-:W-:Y:S01]  /*69a0*/  LOP3.LUT P1, RZ, R11, 0xff, RZ, 0xc0, !PT ;  /* 0x000000ff0bff7812 */ /* 0x000fe2000782c0ff */
[C---:B------:R-:W-:Y:S01]  /*69b0*/  IMAD.IADD R6, R10.reuse, 0x1, R3 ;  /* 0x000000010a067824 */ /* 0x040fe200078e0203 */
[----:B------:R-:W-:Y:S01]  /*69c0*/  ULDC.64 UR6, c[0x0][0x650] ;  /* 0x0001940000067ab9 */ /* 0x000fe20000000a00 */
[----:B------:R-:W-:Y:S01]  /*69d0*/  ISETP.GE.U32.AND P2, PT, R10, 0x5, PT ;  /* 0x000000050a00780c */ /* 0x000fe20003f46070 */
[----:B------:R-:W-:Y:S01]  /*69e0*/  BSSY B1, `(.L_x_147) ;  /* 0x000006c000017945 */ /* 0x000fe20003800000 */
[----:B------:R-:W-:Y:S01]  /*69f0*/  IMAD.MOV.U32 R21, RZ, RZ, -0x1 ;  /* 0xffffffffff157424 */ /* 0x000fe200078e00ff */
[----:B------:R-:W-:Y:S01]  /*6a00*/  ISETP.GT.U32.AND P0, PT, R6, 0x4, PT ;  /* 0x000000040600780c */ /* 0x000fe20003f04070 */
[----:B------:R-:W-:Y:S01]  /*6a10*/  IMAD.MOV.U32 R20, RZ, RZ, -0x1 ;  /* 0xffffffffff147424 */ /* 0x000fe200078e00ff */
[----:B------:R-:W-:Y:S02]  /*6a20*/  PRMT R11, RZ, 0x7610, R11 ;  /* 0x00007610ff0b7816 */ /* 0x000fe4000000000b */
[----:B------:R-:W-:-:S03]  /*6a30*/  ISETP.LT.U32.AND P0, PT, R10, 0x5, P0 ;  /* 0x000000050a00780c */ /* 0x000fc60000701070 */
[----:B------:R-:W0:Y:S01]  /*6a40*/  @P1 S2R R5, SR_CgaCtaId ;  /* 0x0000000000051919 */ /* 0x000e220000008800 */
[----:B------:R-:W-:-:S04]  /*6a50*/  @P1 MOV R4, 0x400 ;  /* 0x0000040000041802 */ /* 0x000fc80000000f00 */
[----:B0-----:R-:W-:Y:S01]  /*6a60*/  @P1 LEA R3, R5, R4, 0x18 ;  /* 0x0000000405031211 */ /* 0x001fe200078ec0ff */
[----:B------:R-:W-:-:S03]  /*6a70*/  IMAD.WIDE.U32 R4, R6, -0x33333333, RZ ;  /* 0xcccccccd06047825 */ /* 0x000fc600078e00ff */
[----:B------:R0:W-:Y:S01]  /*6a80*/  @P1 SYNCS.ARRIVE.TRANS64.A1T0 RZ, [R3+URZ+0x68], RZ ;  /* 0x000068ff03ff19a7 */ /* 0x0001e2000810003f */
[----:B------:R-:W-:Y:S02]  /*6a90*/  IADD3 R16, P1, R16, UR22, RZ ;  /* 0x0000001610107c10 */ /* 0x000fe4000ff3e0ff */
[----:B------:R-:W-:Y:S02]  /*6aa0*/  SHF.R.U32.HI R5, RZ, 0x2, R5 ;  /* 0x00000002ff057819 */ /* 0x000fe40000011605 */
[----:B------:R-:W-:Y:S02]  /*6ab0*/  IADD3.X R17, R17, UR13, RZ, P1, !PT ;  /* 0x0000000d11117c10 */ /* 0x000fe40008ffe4ff */
[----:B------:R-:W-:Y:S02]  /*6ac0*/  PRMT R4, RZ, 0x7610, R4 ;  /* 0x00007610ff047816 */ /* 0x000fe40000000004 */
[----:B0-----:R-:W-:Y:S02]  /*6ad0*/  SEL R3, RZ, 0x1, !P0 ;  /* 0x00000001ff037807 */ /* 0x001fe40004000000 */
[----:B------:R-:W-:-:S02]  /*6ae0*/  ISETP.GE.U32.AND P0, PT, R16, UR6, PT ;  /* 0x0000000610007c0c */ /* 0x000fc4000bf06070 */
[----:B------:R-:W-:Y:S01]  /*6af0*/  LOP3.LUT R0, R0, R3, RZ, 0x3c, !PT ;  /* 0x0000000300007212 */ /* 0x000fe200078e3cff */
[----:B------:R-:W-:Y:S01]  /*6b00*/  IMAD R3, R5, -0x5, R6 ;  /* 0xfffffffb05037824 */ /* 0x000fe200078e0206 */
[----:B------:R-:W-:Y:S01]  /*6b10*/  ISETP.GE.U32.AND.EX P0, PT, R17, UR7, PT, P0 ;  /* 0x0000000711007c0c */ /* 0x000fe2000bf06100 */
[----:B------:R-:W-:Y:S01]  /*6b20*/  IMAD.MOV.U32 R6, RZ, RZ, -0x1 ;  /* 0xffffffffff067424 */ /* 0x000fe200078e00ff */
[----:B------:R-:W-:-:S11]  /*6b30*/  @P2 LOP3.LUT R0, R0, 0x1, R5, 0x78, !PT ;  /* 0x0000000100002812 */ /* 0x000fd600078e7805 */
[----:B------:R-:W-:Y:S05]  /*6b40*/  @P0 BRA `(.L_x_148) ;  /* 0x0000000400540947 */ /* 0x000fea0003800000 */
[----:B------:R-:W0:Y:S01]  /*6b50*/  S2R R15, SR_CTAID.X ;  /* 0x00000000000f7919 */ /* 0x000e220000002500 */
[----:B------:R-:W-:Y:S01]  /*6b60*/  ULDC.64 UR6, c[0x0][0x628] ;  /* 0x00018a0000067ab9 */ /* 0x000fe20000000a00 */
[----:B------:R-:W-:Y:S01]  /*6b70*/  ULDC UR8, c[0x0][0x630] ;  /* 0x00018c0000087ab9 */ /* 0x000fe20000000800 */
[----:B------:R-:W-:Y:S01]  /*6b80*/  ISETP.NE.U32.AND P0, PT, RZ, UR6, PT ;  /* 0x00000006ff007c0c */ /* 0x000fe2000bf05070 */
[----:B------:R-:W1:Y:S01]  /*6b90*/  S2R R20, SR_CTAID.Y ;  /* 0x0000000000147919 */ /* 0x000e620000002600 */
[----:B------:R-:W-:Y:S01]  /*6ba0*/  ULDC UR9, c[0x0][0x150] ;  /* 0x0000540000097ab9 */ /* 0x000fe20000000800 */
[----:B------:R-:W-:Y:S01]  /*6bb0*/  IMAD.MOV.U32 R4, RZ, RZ, R16 ;  /* 0x000000ffff047224 */ /* 0x000fe200078e0010 */
[----:B------:R-:W-:Y:S01]  /*6bc0*/  ISETP.NE.AND.EX P0, PT, RZ, UR7, PT, P0 ;  /* 0x00000007ff007c0c */ /* 0x000fe2000bf05300 */
[----:B------:R-:W-:Y:S01]  /*6bd0*/  IMAD.MOV.U32 R5, RZ, RZ, R17 ;  /* 0x000000ffff057224 */ /* 0x000fe200078e0011 */
[----:B0-----:R-:W-:-:S11]  /*6be0*/  I2FP.F32.U32 R22, R15 ;  /* 0x0000000f00167245 */ /* 0x001fd60000201000 */
[----:B------:R-:W-:Y:S05]  /*6bf0*/  @!P0 BRA `(.L_x_149) ;  /* 0x0000000000288947 */ /* 0x000fea0003800000 */
[----:B------:R-:W-:Y:S02]  /*6c00*/  ULDC UR5, c[0x0][0x634] ;  /* 0x00018d0000057ab9 */ /* 0x000fe40000000800 */
[----:B------:R-:W-:-:S05]  /*6c10*/  IADD3 R5, P0, R16, UR5, RZ ;  /* 0x0000000510057c10 */ /* 0x000fca000ff1e0ff */
[----:B------:R-:W-:-:S04]  /*6c20*/  IMAD.X R21, RZ, RZ, R17, P0 ;  /* 0x000000ffff157224 */ /* 0x000fc800000e0611 */
[----:B------:R-:W-:-:S04]  /*6c30*/  IMAD.WIDE.U32 R6, R21, UR6, RZ ;  /* 0x0000000615067c25 */ /* 0x000fc8000f8e00ff */
[----:B------:R-:W-:-:S04]  /*6c40*/  IMAD.WIDE.U32 R6, P0, R5, UR7, R6 ;  /* 0x0000000705067c25 */ /* 0x000fc8000f800006 */
[----:B------:R-:W-:-:S04]  /*6c50*/  IMAD.WIDE.U32 R4, R5, UR6, RZ ;  /* 0x0000000605047c25 */ /* 0x000fc8000f8e00ff */
[----:B------:R-:W-:Y:S01]  /*6c60*/  IMAD.MOV.U32 R4, RZ, RZ, R7 ;  /* 0x000000ffff047224 */ /* 0x000fe200078e0007 */
[----:B------:R-:W-:Y:S01]  /*6c70*/  IADD3 RZ, P1, R5, R6, RZ ;  /* 0x0000000605ff7210 */ /* 0x000fe20007f3e0ff */
[----:B------:R-:W-:-:S04]  /*6c80*/  IMAD.X R5, RZ, RZ, RZ, P0 ;  /* 0x000000ffff057224 */ /* 0x000fc800000e06ff */
[----:B------:R-:W-:-:S08]  /*6c90*/  IMAD.WIDE.U32.X R4, R21, UR7, R4, P1 ;  /* 0x0000000715047c25 */ /* 0x000fd000088e0404 */
.L_x_149:
[--C-:B------:R-:W-:Y:S01]  /*6ca0*/  SHF.R.U64 R14, R4, UR8, R5.reuse ;  /* 0x00000008040e7c19 */ /* 0x100fe20008001205 */
[----:B------:R-:W-:Y:S01]  /*6cb0*/  FMUL R22, R22, UR9 ;  /* 0x0000000916167c20 */ /* 0x000fe20008400000 */
[----:B------:R-:W-:Y:S01]  /*6cc0*/  SHF.R.U32.HI R4, RZ, UR8, R5 ;  /* 0x00000008ff047c19 */ /* 0x000fe20008011605 */
[----:B------:R-:W0:Y:S01]  /*6cd0*/  LDC R6, c[0x0][0x144] ;  /* 0x00005100ff067b82 */ /* 0x000e220000000800 */
[----:B------:R-:W-:Y:S01]  /*6ce0*/  IADD3 R5, P0, RZ, -R14, RZ ;  /* 0x8000000eff057210 */ /* 0x000fe20007f1e0ff */
[----:B------:R-:W-:Y:S01]  /*6cf0*/  ULDC UR5, c[0x0][0x154] ;  /* 0x0000550000057ab9 */ /* 0x000fe20000000800 */
[----:B-1----:R-:W-:Y:S01]  /*6d00*/  I2FP.F32.U32 R7, R20 ;  /* 0x0000001400077245 */ /* 0x002fe20000201000 */
[----:B------:R-:W1:Y:S01]  /*6d10*/  F2I.U32.TRUNC.NTZ R22, R22 ;  /* 0x0000001600167305 */ /* 0x000e62000020f000 */
[----:B------:R-:W-:Y:S01]  /*6d20*/  ULDC.64 UR6, c[0x0][0x620] ;  /* 0x0001880000067ab9 */ /* 0x000fe20000000a00 */
[----:B------:R-:W-:Y:S01]  /*6d30*/  IMAD.X R4, RZ, RZ, ~R4, P0 ;  /* 0x000000ffff047224 */ /* 0x000fe200000e0e04 */
[----:B------:R-:W-:Y:S01]  /*6d40*/  ISETP.NE.AND P2, PT, R2, 0x1, PT ;  /* 0x000000010200780c */ /* 0x000fe20003f45270 */
[----:B------:R-:W-:Y:S01]  /*6d50*/  FMUL R23, R7, UR5 ;  /* 0x0000000507177c20 */ /* 0x000fe20008400000 */
[----:B------:R-:W2:Y:S01]  /*6d60*/  LDC R25, c[0x0][0x148] ;  /* 0x00005200ff197b82 */ /* 0x000ea20000000800 */
[----:B------:R-:W-:Y:S01]  /*6d70*/  IMAD R4, R4, UR6, RZ ;  /* 0x0000000604047c24 */ /* 0x000fe2000f8e02ff */
[----:B------:R-:W-:-:S03]  /*6d80*/  ULDC UR5, c[0x0][0x618] ;  /* 0x0001860000057ab9 */ /* 0x000fc60000000800 */
[----:B------:R-:W3:Y:S01]  /*6d90*/  F2I.U32.TRUNC.NTZ R23, R23 ;  /* 0x0000001700177305 */ /* 0x000ee2000020f000 */
[C---:B------:R-:W-:Y:S02]  /*6da0*/  IMAD R7, R5.reuse, UR7, R4 ;  /* 0x0000000705077c24 */ /* 0x040fe4000f8e0204 */
[----:B------:R-:W-:Y:S01]  /*6db0*/  IMAD.WIDE.U32 R4, R5, UR6, R16 ;  /* 0x0000000605047c25 */ /* 0x000fe2000f8e0010 */
[----:B------:R-:W-:Y:S02]  /*6dc0*/  ULDC.64 UR6, c[0x0][0x640] ;  /* 0x0001900000067ab9 */ /* 0x000fe40000000a00 */
[----:B------:R-:W-:Y:S01]  /*6dd0*/  ISETP.NE.U32.AND P0, PT, RZ, UR6, PT ;  /* 0x00000006ff007c0c */ /* 0x000fe2000bf05070 */
[----:B------:R-:W-:Y:S02]  /*6de0*/  IMAD.IADD R5, R5, 0x1, R7 ;  /* 0x0000000105057824 */ /* 0x000fe400078e0207 */
[----:B-1----:R-:W-:Y:S01]  /*6df0*/  IMAD.MOV R22, RZ, RZ, -R22 ;  /* 0x000000ffff167224 */ /* 0x002fe200078e0a16 */
[----:B------:R-:W-:-:S02]  /*6e00*/  ISETP.NE.AND.EX P0, PT, RZ, UR7, PT, P0 ;  /* 0x00000007ff007c0c */ /* 0x000fc4000bf05300 */
[----:B------:R-:W-:Y:S01]  /*6e10*/  SHF.R.U64 R21, R4, UR5, R5 ;  /* 0x0000000504157c19 */ /* 0x000fe20008001205 */
[----:B0-----:R-:W-:Y:S01]  /*6e20*/  IMAD R15, R6, R22, R15 ;  /* 0x00000016060f7224 */ /* 0x001fe200078e020f */
[----:B------:R-:W-:Y:S01]  /*6e30*/  SHF.R.U32.HI R4, RZ, UR5, R5 ;  /* 0x00000005ff047c19 */ /* 0x000fe20008011605 */
[----:B------:R-:W-:Y:S01]  /*6e40*/  ULDC UR5, c[0x0][0x608] ;  /* 0x0001820000057ab9 */ /* 0x000fe20000000800 */
[----:B---3--:R-:W-:Y:S02]  /*6e50*/  IMAD.MOV R6, RZ, RZ, -R23 ;  /* 0x000000ffff067224 */ /* 0x008fe400078e0a17 */
[--C-:B------:R-:W-:Y:S02]  /*6e60*/  SHF.R.U64 R22, R21, UR5, R4.reuse ;  /* 0x0000000515167c19 */ /* 0x100fe40008001204 */
[----:B------:R-:W-:Y:S01]  /*6e70*/  SHF.R.U32.HI R5, RZ, UR5, R4 ;  /* 0x00000005ff057c19 */ /* 0x000fe20008011604 */
[----:B------:R-:W-:Y:S01]  /*6e80*/  ULDC UR5, c[0x0][0x658] ;  /* 0x0001960000057ab9 */ /* 0x000fe20000000800 */
[----:B--2---:R-:W-:-:S02]  /*6e90*/  @P2 IMAD R15, R25, R6, R20 ;  /* 0x00000006190f2224 */ /* 0x004fc400078e0214 */
[--C-:B------:R-:W-:Y:S02]  /*6ea0*/  SHF.R.U64 R20, R22, UR5, R5.reuse ;  /* 0x0000000516147c19 */ /* 0x100fe40008001205 */
[----:B------:R-:W-:-:S03]  /*6eb0*/  SHF.R.U32.HI R23, RZ, UR5, R5 ;  /* 0x00000005ff177c19 */ /* 0x000fc60008011605 */
[----:B------:R-:W-:Y:S02]  /*6ec0*/  IMAD.MOV.U32 R6, RZ, RZ, R20 ;  /* 0x000000ffff067224 */ /* 0x000fe400078e0014 */
[----:B------:R-:W-:Y:S01]  /*6ed0*/  IMAD.MOV.U32 R5, RZ, RZ, R23 ;  /* 0x000000ffff057224 */ /* 0x000fe200078e0017 */
[----:B------:R-:W-:Y:S06]  /*6ee0*/  @!P0 BRA `(.L_x_150) ;  /* 0x00000000002c8947 */ /* 0x000fec0003800000 */
        /* <DEDUP_REMOVED lines=9> */
[----:B------:R-:W-:-:S04]  /*6f80*/  IMAD.WIDE.U32.X R4, R23, UR7, R4, P1 ;  /* 0x0000000717047c25 */ /* 0x000fc800088e0404 */
[----:B------:R-:W-:-:S07]  /*6f90*/  IMAD.MOV.U32 R6, RZ, RZ, R4 ;  /* 0x000000ffff067224 */ /* 0x000fce00078e0004 */
.L_x_150:
[----:B------:R-:W-:Y:S01]  /*6fa0*/  ULDC UR5, c[0x0][0x648] ;  /* 0x0001920000057ab9 */ /* 0x000fe20000000800 */
[----:B------:R-:W-:Y:S01]  /*6fb0*/  LOP3.LUT R4, R22, UR17, RZ, 0xc0, !PT ;  /* 0x0000001116047c12 */ /* 0x000fe2000f8ec0ff */
[----:B------:R-:W-:Y:S01]  /*6fc0*/  ULDC UR6, c[0x0][0x610] ;  /* 0x0001840000067ab9 */ /* 0x000fe20000000800 */
[----:B------:R-:W-:Y:S01]  /*6fd0*/  SHF.R.U64 R5, R6, UR5, R5 ;  /* 0x0000000506057c19 */ /* 0x000fe20008001205 */
[----:B------:R-:W-:Y:S01]  /*6fe0*/  ULDC UR5, c[0x0][0x638] ;  /* 0x00018e0000057ab9 */ /* 0x000fe20000000800 */
[----:B------:R-:W-:-:S03]  /*6ff0*/  LOP3.LUT R21, R21, UR4, RZ, 0xc0, !PT ;  /* 0x0000000415157c12 */ /* 0x000fc6000f8ec0ff */
[----:B------:R-:W-:Y:S02]  /*7000*/  IMAD.MOV R7, RZ, RZ, -R5 ;  /* 0x000000ffff077224 */ /* 0x000fe400078e0a05 */
[----:B------:R-:W-:Y:S02]  /*7010*/  IMAD R4, R5, UR18, R4 ;  /* 0x0000001205047c24 */ /* 0x000fe4000f8e0204 */
[----:B------:R-:W-:Y:S01]  /*7020*/  IMAD R20, R7, UR5, R20 ;  /* 0x0000000507147c24 */ /* 0x000fe2000f8e0214 */
[----:B------:R-:W-:Y:S01]  /*7030*/  ULDC UR5, c[0x0][0x600] ;  /* 0x0001800000057ab9 */ /* 0x000fe20000000800 */
[----:B------:R-:W-:Y:S02]  /*7040*/  IMAD R15, R4, UR6, R15 ;  /* 0x00000006040f7c24 */ /* 0x000fe4000f8e020f */
[----:B------:R-:W-:Y:S02]  /*7050*/  IMAD R6, R20, UR5, R21 ;  /* 0x0000000514067c24 */ /* 0x000fe4000f8e0215 */
[----:B------:R-:W-:-:S03]  /*7060*/  IMAD.MOV.U32 R4, RZ, RZ, 0x1 ;  /* 0x00000001ff047424 */ /* 0x000fc600078e00ff */
[----:B------:R-:W-:Y:S02]  /*7070*/  SEL R20, R6, R15, !P2 ;  /* 0x0000000f06147207 */ /* 0x000fe40005000000 */
[----:B------:R-:W-:Y:S01]  /*7080*/  SEL R21, R15, R6, !P2 ;  /* 0x000000060f157207 */ /* 0x000fe20005000000 */
[----:B------:R-:W-:-:S07]  /*7090*/  IMAD.MOV.U32 R6, RZ, RZ, R14 ;  /* 0x000000ffff067224 */ /* 0x000fce00078e000e */
.L_x_148:
[----:B------:R-:W-:Y:S05]  /*70a0*/  BSYNC B1 ;  /* 0x0000000000017941 */ /* 0x000fea0003800000 */
.L_x_147:
[----:B------:R-:W-:-:S13]  /*70b0*/  LOP3.LUT P0, RZ, R4, 0xff, RZ, 0xc0, !PT ;  /* 0x000000ff04ff7812 */ /* 0x000fda000780c0ff */
[----:B------:R-:W-:Y:S05]  /*70c0*/  @P0 BRA `(.L_x_151) ;  /* 0xfffffff4003c0947 */ /* 0x000fea000383ffff */
[----:B------:R-:W-:Y:S05]  /*70d0*/  BSYNC B0 ;  /* 0x0000000000007941 */ /* 0x000fea0003800000 */
.L_x_140:
[----:B------:R-:W-:-:S03]  /*70e0*/  UMOV UR5, 0xffffffff ;  /* 0xffffffff00057882 */ /* 0x000fc60000000000 */
[----:B------:R-:W-:Y:S05]  /*70f0*/  BRA.DIV UR5, `(.L_x_152) ;  /* 0x0000000605387947 */ /* 0x000fea000b800000 */
[----:B------:R-:W-:-:S13]  /*7100*/  ELECT P6, URZ, PT ;  /* 0x00000000003f782f */ /* 0x000fda00038c0000 */
.L_x_167:
[----:B------:R-:W-:Y:S04]  /*7110*/  BSSY B0, `(.L_x_153) ;  /* 0x0000034000007945 */ /* 0x000fe80003800000 */
[----:B------:R-:W-:Y:S05]  /*7120*/  @!P6 BRA `(.L_x_154) ;  /* 0x0000000000c8e947 */ /* 0x000fea0003800000 */
[----:B------:R-:W-:-:S04]  /*7130*/  LOP3.LUT R19, R19, 0x2, RZ, 0xfc, !PT ;  /* 0x0000000213137812 */ /* 0x000fc800078efcff */
[----:B------:R-:W-:-:S13]  /*7140*/  ISETP.NE.AND P0, PT, R19, 0x3, PT ;  /* 0x000000031300780c */ /* 0x000fda0003f05270 */
[----:B------:R-:W-:Y:S05]  /*7150*/  @!P0 BRA `(.L_x_155) ;  /* 0x0000000000048947 */ /* 0x000fea0003800000 */
[----:B------:R-:W-:Y:S01]  /*7160*/  BPT.TRAP 0x1 ;  /* 0x000000040000795c */ /* 0x000fe20000300000 */
.L_x_155:
[----:B------:R-:W0:Y:S01]  /*7170*/  S2R R5, SR_CgaCtaId ;  /* 0x0000000000057919 */ /* 0x000e220000008800 */
[----:B------:R-:W-:Y:S02]  /*7180*/  MOV R2, 0x400 ;  /* 0x0000040000027802 */ /* 0x000fe40000000f00 */
[----:B------:R-:W-:Y:S02]  /*7190*/  SHF.L.U32 R4, R0, 0x1f, RZ ;  /* 0x0000001f00047819 */ /* 0x000fe400000006ff */
[----:B0-----:R-:W-:-:S05]  /*71a0*/  LEA R2, R5, R2, 0x18 ;  /* 0x0000000205027211 */ /* 0x001fca00078ec0ff */
[----:B------:R-:W-:-:S04]  /*71b0*/  VIADD R2, R2, 0x28 ;  /* 0x0000002802027836 */ /* 0x000fc80000000000 */
[C---:B------:R-:W-:Y:S02]  /*71c0*/  IMAD R7, R3.reuse, 0x8, R2 ;  /* 0x0000000803077824 */ /* 0x040fe400078e0202 */
[----:B------:R-:W-:Y:S02]  /*71d0*/  VIADD R3, R3, 0x1 ;  /* 0x0000000103037836 */ /* 0x000fe40000000000 */
[----:B------:R-:W0:Y:S03]  /*71e0*/  SYNCS.PHASECHK.TRANS64.TRYWAIT P0, [R7+URZ], R4 ;  /* 0x00000004070075a7 */ /* 0x000e26000800017f */
[----:B------:R-:W-:-:S04]  /*71f0*/  ISETP.NE.AND P1, PT, R3, 0x5, PT ;  /* 0x000000050300780c */ /* 0x000fc80003f25270 */
[----:B------:R-:W-:Y:S02]  /*7200*/  SEL R5, RZ, 0x1, P1 ;  /* 0x00000001ff057807 */ /* 0x000fe40000800000 */
[----:B------:R-:W-:Y:S02]  /*7210*/  SEL R3, R3, RZ, P1 ;  /* 0x000000ff03037207 */ /* 0x000fe40000800000 */
[----:B------:R-:W-:-:S03]  /*7220*/  LOP3.LUT R6, R0, R5, RZ, 0x3c, !PT ;  /* 0x0000000500067212 */ /* 0x000fc600078e3cff */
[----:B------:R-:W-:Y:S01]  /*7230*/  IMAD R8, R3, 0x8, R2 ;  /* 0x0000000803087824 */ /* 0x000fe200078e0202 */
[----:B------:R-:W-:Y:S01]  /*7240*/  SHF.L.U32 R5, R6, 0x1f, RZ ;  /* 0x0000001f06057819 */ /* 0x000fe200000006ff */
[----:B0-----:R-:W-:Y:S06]  /*7250*/  @!P0 BRA `(.L_x_156) ;  /* 0x0000000400008947 */ /* 0x001fec0003800000 */
.L_x_168:
[----:B------:R-:W1:Y:S01]  /*7260*/  SYNCS.PHASECHK.TRANS64.TRYWAIT P0, [R8+URZ], R5 ;  /* 0x00000005080075a7 */ /* 0x000e62000800017f */
[----:B------:R-:W-:-:S05]  /*7270*/  VIADD R0, R3, 0x1 ;  /* 0x0000000103007836 */ /* 0x000fca0000000000 */
[----:B------:R-:W-:-:S04]  /*7280*/  ISETP.NE.AND P1, PT, R0, 0x5, PT ;  /* 0x000000050000780c */ /* 0x000fc80003f25270 */
[----:B------:R-:W-:Y:S02]  /*7290*/  SEL R3, RZ, 0x1, P1 ;  /* 0x00000001ff037807 */ /* 0x000fe40000800000 */
[----:B0-----:R-:W-:Y:S02]  /*72a0*/  SEL R7, R0, RZ, P1 ;  /* 0x000000ff00077207 */ /* 0x001fe40000800000 */
[----:B------:R-:W-:-:S03]  /*72b0*/  LOP3.LUT R6, R6, R3, RZ, 0x3c, !PT ;  /* 0x0000000306067212 */ /* 0x000fc600078e3cff */
[----:B------:R-:W-:Y:S01]  /*72c0*/  IMAD R9, R7, 0x8, R2 ;  /* 0x0000000807097824 */ /* 0x000fe200078e0202 */
[----:B------:R-:W-:Y:S01]  /*72d0*/  SHF.L.U32 R4, R6, 0x1f, RZ ;  /* 0x0000001f06047819 */ /* 0x000fe200000006ff */
[----:B-1----:R-:W-:Y:S06]  /*72e0*/  @!P0 BRA `(.L_x_157) ;  /* 0x0000000000f08947 */ /* 0x002fec0003800000 */
.L_x_169:
[----:B------:R-:W1:Y:S01]  /*72f0*/  SYNCS.PHASECHK.TRANS64.TRYWAIT P0, [R9+URZ], R4 ;  /* 0x00000004090075a7 */ /* 0x000e62000800017f */
[----:B------:R-:W-:-:S05]  /*7300*/  VIADD R0, R7, 0x1 ;  /* 0x0000000107007836 */ /* 0x000fca0000000000 */
[----:B------:R-:W-:-:S04]  /*7310*/  ISETP.NE.AND P1, PT, R0, 0x5, PT ;  /* 0x000000050000780c */ /* 0x000fc80003f25270 */
[----:B------:R-:W-:Y:S02]  /*7320*/  SEL R3, RZ, 0x1, P1 ;  /* 0x00000001ff037807 */ /* 0x000fe40000800000 */
[----:B------:R-:W-:Y:S02]  /*7330*/  SEL R7, R0, RZ, P1 ;  /* 0x000000ff00077207 */ /* 0x000fe40000800000 */
[----:B------:R-:W-:-:S03]  /*7340*/  LOP3.LUT R11, R6, R3, RZ, 0x3c, !PT ;  /* 0x00000003060b7212 */ /* 0x000fc600078e3cff */
[----:B------:R-:W-:Y:S01]  /*7350*/  IMAD R6, R7, 0x8, R2 ;  /* 0x0000000807067824 */ /* 0x000fe200078e0202 */
[----:B0-----:R-:W-:Y:S01]  /*7360*/  SHF.L.U32 R5, R11, 0x1f, RZ ;  /* 0x0000001f0b057819 */ /* 0x001fe200000006ff */
[----:B-1----:R-:W-:Y:S06]  /*7370*/  @!P0 BRA `(.L_x_158) ;  /* 0x0000000000e08947 */ /* 0x002fec0003800000 */
.L_x_170:
[----:B------:R-:W1:Y:S01]  /*7380*/  SYNCS.PHASECHK.TRANS64.TRYWAIT P0, [R6+URZ], R5 ;  /* 0x00000005060075a7 */ /* 0x000e62000800017f */
[----:B------:R-:W-:-:S05]  /*7390*/  VIADD R0, R7, 0x1 ;  /* 0x0000000107007836 */ /* 0x000fca0000000000 */
[----:B------:R-:W-:-:S04]  /*73a0*/  ISETP.NE.AND P1, PT, R0, 0x5, PT ;  /* 0x000000050000780c */ /* 0x000fc80003f25270 */
[----:B0-----:R-:W-:Y:S02]  /*73b0*/  SEL R4, RZ, 0x1, P1 ;  /* 0x00000001ff047807 */ /* 0x001fe40000800000 */
[----:B------:R-:W-:Y:S02]  /*73c0*/  SEL R3, R0, RZ, P1 ;  /* 0x000000ff00037207 */ /* 0x000fe40000800000 */
[----:B------:R-:W-:Y:S01]  /*73d0*/  LOP3.LUT R0, R11, R4, RZ, 0x3c, !PT ;  /* 0x000000040b007212 */ /* 0x000fe200078e3cff */
[----:B-1----:R-:W-:Y:S06]  /*73e0*/  @!P0 BRA `(.L_x_159) ;  /* 0x0000000000d88947 */ /* 0x002fec0003800000 */
.L_x_171:
[----:B------:R-:W-:Y:S01]  /*73f0*/  IMAD R3, R3, 0x8, R2 ;  /* 0x0000000803037824 */ /* 0x000fe200078e0202 */
[----:B------:R-:W-:-:S07]  /*7400*/  SHF.L.U32 R0, R0, 0x1f, RZ ;  /* 0x0000001f00007819 */ /* 0x000fce00000006ff */
.L_x_160:
[----:B-1----:R1:W2:Y:S02]  /*7410*/  SYNCS.PHASECHK.TRANS64.TRYWAIT P0, [R3+URZ], R0 ;  /* 0x00000000030075a7 */ /* 0x0022a4000800017f */
[----:B--2---:R-:W-:Y:S05]  /*7420*/  @!P0 NANOSLEEP.SYNCS 0x989680 ;  /* 0x009896800000895d */ /* 0x004fea0003900000 */
[----:B------:R-:W2:Y:S02]  /*7430*/  @!P0 SYNCS.PHASECHK.TRANS64 P0, [R3+URZ], R0 ;  /* 0x00000000030085a7 */ /* 0x000ea4000800007f */
[----:B--2---:R-:W-:Y:S05]  /*7440*/  @!P0 BRA `(.L_x_160) ;  /* 0xfffffffc00f08947 */ /* 0x004fea000383ffff */
.L_x_154:
[----:B------:R-:W-:Y:S05]  /*7450*/  BSYNC B0 ;  /* 0x0000000000007941 */ /* 0x000fea0003800000 */
.L_x_153:
[----:B------:R-:W-:Y:S05]  /*7460*/  EXIT ;  /* 0x000000000000794d */ /* 0x000fea0003800000 */
.L_x_21:
[----:B---3--:R3:W4:Y:S02]  /*7470*/  SYNCS.PHASECHK.TRANS64.TRYWAIT P1, [R3+URZ], R0 ;  /* 0x00000000030075a7 */ /* 0x008724000802017f */
[----:B----4-:R-:W-:Y:S05]  /*7480*/  @!P1 NANOSLEEP.SYNCS 0x989680 ;  /* 0x009896800000995d */ /* 0x010fea0003900000 */
[----:B------:R-:W4:Y:S02]  /*7490*/  @!P1 SYNCS.PHASECHK.TRANS64 P1, [R3+URZ], R0 ;  /* 0x00000000030095a7 */ /* 0x000f24000802007f */
[----:B----4-:R-:W-:Y:S05]  /*74a0*/  @!P1 BRA `(.L_x_21) ;  /* 0xfffffffc00f09947 */ /* 0x010fea000383ffff */
[----:B------:R-:W-:Y:S05]  /*74b0*/  BRA `(.L_x_20) ;  /* 0xffffffa000207947 */ /* 0x000fea000383ffff */
.L_x_26:
[----:B-1----:R1:W2:Y:S02]  /*74c0*/  SYNCS.PHASECHK.TRANS64.TRYWAIT P1, [R5+URZ], R4 ;  /* 0x00000004050075a7 */ /* 0x0022a4000802017f */
[----:B--2---:R-:W-:Y:S05]  /*74d0*/  @!P1 NANOSLEEP.SYNCS 0x989680 ;  /* 0x009896800000995d */ /* 0x004fea0003900000 */
[----:B------:R-:W2:Y:S02]  /*74e0*/  @!P1 SYNCS.PHASECHK.TRANS64 P1, [R5+URZ], R4 ;  /* 0x00000004050095a7 */ /* 0x000ea4000802007f */
[----:B--2---:R-:W-:Y:S05]  /*74f0*/  @!P1 BRA `(.L_x_26) ;  /* 0xfffffffc00f09947 */ /* 0x004fea000383ffff */
[----:B------:R-:W-:Y:S05]  /*7500*/  BRA `(.L_x_25) ;  /* 0xffffffa800ec7947 */ /* 0x000fea000383ffff */
.L_x_141:
[----:B------:R-:W-:Y:S01]  /*7510*/  BSSY B1, `(.L_x_161) ;  /* 0x0000006000017945 */ /* 0x000fe20003800000 */
[----:B------:R-:W-:-:S07]  /*7520*/  IMAD.MOV.U32 R15, RZ, RZ, -0x1 ;  /* 0xffffffffff0f7424 */ /* 0x000fce00078e00ff */
[----:B------:R-:W-:Y:S05]  /*7530*/  WARPSYNC.COLLECTIVE R15, `(.L_x_162) ;  /* 0x000000000f0c7348 */ /* 0x000fea0003c00000 */
[----:B------:R-:W-:Y:S02]  /*7540*/  ELECT P6, UR62, PT ;  /* 0x00000000003e782f */ /* 0x000fe400038c0000 */
[----:B------:R-:W-:Y:S01]  /*7550*/  MOV R14, UR62 ;  /* 0x0000003e000e7c02 */ /* 0x000fe20008000f00 */
[----:B------:R-:W-:Y:S10]  /*7560*/  ENDCOLLECTIVE ;  /* 0x000000000000791b */ /* 0x000ff40003800000 */
.L_x_162:
[----:B------:R-:W-:Y:S05]  /*7570*/  BSYNC B1 ;  /* 0x0000000000017941 */ /* 0x000fea0003800000 */
.L_x_161:
[----:B------:R-:W-:Y:S05]  /*7580*/  BRA `(.L_x_163) ;  /* 0xfffffff000187947 */ /* 0x000fea000383ffff */
.L_x_144:
[----:B-1----:R1:W2:Y:S02]  /*7590*/  SYNCS.PHASECHK.TRANS64.TRYWAIT P0, [R23+URZ+0x28], R14 ;  /* 0x0000280e170075a7 */ /* 0x0022a4000800017f */
[----:B--2---:R-:W-:Y:S05]  /*75a0*/  @!P0 NANOSLEEP.SYNCS 0x989680 ;  /* 0x009896800000895d */ /* 0x004fea0003900000 */
[----:B------:R-:W2:Y:S02]  /*75b0*/  @!P0 SYNCS.PHASECHK.TRANS64 P0, [R23+URZ+0x28], R14 ;  /* 0x0000280e170085a7 */ /* 0x000ea4000800007f */
[----:B--2---:R-:W-:Y:S05]  /*75c0*/  @!P0 BRA `(.L_x_144) ;  /* 0xfffffffc00f08947 */ /* 0x004fea000383ffff */
[----:B------:R-:W-:Y:S05]  /*75d0*/  BRA `(.L_x_164) ;  /* 0xfffffff000547947 */ /* 0x000fea000383ffff */
.L_x_152:
[----:B------:R-:W-:Y:S01]  /*75e0*/  BSSY B0, `(.L_x_165) ;  /* 0x0000006000007945 */ /* 0x000fe20003800000 */
[----:B------:R-:W-:-:S07]  /*75f0*/  IMAD.MOV.U32 R15, RZ, RZ, -0x1 ;  /* 0xffffffffff0f7424 */ /* 0x000fce00078e00ff */
[----:B------:R-:W-:Y:S05]  /*7600*/  WARPSYNC.COLLECTIVE R15, `(.L_x_166) ;  /* 0x000000000f0c7348 */ /* 0x000fea0003c00000 */
[----:B------:R-:W-:Y:S02]  /*7610*/  ELECT P6, UR62, PT ;  /* 0x00000000003e782f */ /* 0x000fe400038c0000 */
[----:B------:R-:W-:Y:S01]  /*7620*/  MOV R14, UR62 ;  /* 0x0000003e000e7c02 */ /* 0x000fe20008000f00 */
[----:B------:R-:W-:Y:S10]  /*7630*/  ENDCOLLECTIVE ;  /* 0x000000000000791b */ /* 0x000ff40003800000 */
.L_x_166:
[----:B------:R-:W-:Y:S05]  /*7640*/  BSYNC B0 ;  /* 0x0000000000007941 */ /* 0x000fea0003800000 */
.L_x_165:
[----:B------:R-:W-:Y:S05]  /*7650*/  BRA `(.L_x_167) ;  /* 0xfffffff800ac7947 */ /* 0x000fea000383ffff */
.L_x_156:
[----:B0-----:R0:W1:Y:S02]  /*7660*/  SYNCS.PHASECHK.TRANS64.TRYWAIT P0, [R7+URZ], R4 ;  /* 0x00000004070075a7 */ /* 0x001064000800017f */
[----:B-1----:R-:W-:Y:S05]  /*7670*/  @!P0 NANOSLEEP.SYNCS 0x989680 ;  /* 0x009896800000895d */ /* 0x002fea0003900000 */
[----:B------:R-:W1:Y:S02]  /*7680*/  @!P0 SYNCS.PHASECHK.TRANS64 P0, [R7+URZ], R4 ;  /* 0x00000004070085a7 */ /* 0x000e64000800007f */
[----:B-1----:R-:W-:Y:S05]  /*7690*/  @!P0 BRA `(.L_x_156) ;  /* 0xfffffffc00f08947 */ /* 0x002fea000383ffff */
[----:B------:R-:W-:Y:S05]  /*76a0*/  BRA `(.L_x_168) ;  /* 0xfffffff800ec7947 */ /* 0x000fea000383ffff */
.L_x_157:
[----:B0-----:R0:W1:Y:S02]  /*76b0*/  SYNCS.PHASECHK.TRANS64.TRYWAIT P0, [R8+URZ], R5 ;  /* 0x00000005080075a7 */ /* 0x001064000800017f */
[----:B-1----:R-:W-:Y:S05]  /*76c0*/  @!P0 NANOSLEEP.SYNCS 0x989680 ;  /* 0x009896800000895d */ /* 0x002fea0003900000 */
[----:B------:R-:W1:Y:S02]  /*76d0*/  @!P0 SYNCS.PHASECHK.TRANS64 P0, [R8+URZ], R5 ;  /* 0x00000005080085a7 */ /* 0x000e64000800007f */
[----:B-1----:R-:W-:Y:S05]  /*76e0*/  @!P0 BRA `(.L_x_157) ;  /* 0xfffffffc00f08947 */ /* 0x002fea000383ffff */
[----:B------:R-:W-:Y:S05]  /*76f0*/  BRA `(.L_x_169) ;  /* 0xfffffff800fc7947 */ /* 0x000fea000383ffff */
.L_x_158:
[----:B0-----:R0:W1:Y:S02]  /*7700*/  SYNCS.PHASECHK.TRANS64.TRYWAIT P0, [R9+URZ], R4 ;  /* 0x00000004090075a7 */ /* 0x001064000800017f */
[----:B-1----:R-:W-:Y:S05]  /*7710*/  @!P0 NANOSLEEP.SYNCS 0x989680 ;  /* 0x009896800000895d */ /* 0x002fea0003900000 */
[----:B------:R-:W1:Y:S02]  /*7720*/  @!P0 SYNCS.PHASECHK.TRANS64 P0, [R9+URZ], R4 ;  /* 0x00000004090085a7 */ /* 0x000e64000800007f */
[----:B-1----:R-:W-:Y:S05]  /*7730*/  @!P0 BRA `(.L_x_158) ;  /* 0xfffffffc00f08947 */ /* 0x002fea000383ffff */
[----:B------:R-:W-:Y:S05]  /*7740*/  BRA `(.L_x_170) ;  /* 0xfffffffc000c7947 */ /* 0x000fea000383ffff */
.L_x_159:
[----:B0-----:R0:W1:Y:S02]  /*7750*/  SYNCS.PHASECHK.TRANS64.TRYWAIT P0, [R6+URZ], R5 ;  /* 0x00000005060075a7 */ /* 0x001064000800017f */
[----:B-1----:R-:W-:Y:S05]  /*7760*/  @!P0 NANOSLEEP.SYNCS 0x989680 ;  /* 0x009896800000895d */ /* 0x002fea0003900000 */
[----:B------:R-:W1:Y:S02]  /*7770*/  @!P0 SYNCS.PHASECHK.TRANS64 P0, [R6+URZ], R5 ;  /* 0x00000005060085a7 */ /* 0x000e64000800007f */
[----:B-1----:R-:W-:Y:S05]  /*7780*/  @!P0 BRA `(.L_x_159) ;  /* 0xfffffffc00f08947 */ /* 0x002fea000383ffff */
[----:B------:R-:W-:Y:S05]  /*7790*/  BRA `(.L_x_171) ;  /* 0xfffffffc00147947 */ /* 0x000fea000383ffff */
.L_x_172:
[----:B------:R-:W-:-:S00]  /*77a0*/  BRA `(.L_x_172) ;  /* 0xfffffffc00fc7947 */ /* 0x000fc0000383ffff */
[----:B------:R-:W-:-:S00]  /*77b0*/  NOP ;  /* 0x0000000000007918 */ /* 0x000fc00000000000 */
        /* <DEDUP_REMOVED lines=12> */
.L_x_173:


//--------------------- .nv.global.init           --------------------------
	.section	.nv.global.init,"aw",@progbits
.nv.global.init:
	.type		$str$22,@object
	.size		$str$22,($str$23 - $str$22)
$str$22:
        /*0000*/ 	.byte	0x6b, 0x5f, 0x74, 0x69, 0x6c, 0x65, 0x5f, 0x63, 0x6f, 0x75, 0x6e, 0x74, 0x20, 0x3e, 0x3d, 0x20
        /*0010*/ 	.byte	0x31, 0x00
	.type		$str$23,@object
	.size		$str$23,(__unnamed_1 - $str$23)
$str$23:
        /*0012*/ 	.byte	0x2f, 0x74, 0x6d, 0x70, 0x2f, 0x63, 0x75, 0x74, 0x6c, 0x61, 0x73, 0x73, 0x5f, 0x73, 0x77, 0x65
        /*0022*/ 	.byte	0x65, 0x70, 0x5f, 0x73, 0x72, 0x63, 0x2f, 0x69, 0x6e, 0x63, 0x6c, 0x75, 0x64, 0x65, 0x2f, 0x63
        /*0032*/ 	.byte	0x75, 0x74, 0x6c, 0x61, 0x73, 0x73, 0x2f, 0x67, 0x65, 0x6d, 0x6d, 0x2f, 0x63, 0x6f, 0x6c, 0x6c
        /*0042*/ 	.byte	0x65, 0x63, 0x74, 0x69, 0x76, 0x65, 0x2f, 0x73, 0x6d, 0x39, 0x30, 0x5f, 0x6d, 0x6d, 0x61, 0x5f
        /*0052*/ 	.byte	0x74, 0x6d, 0x61, 0x5f, 0x67, 0x6d, 0x6d, 0x61, 0x5f, 0x73, 0x73, 0x5f, 0x77, 0x61, 0x72, 0x70
        /*0062*/ 	.byte	0x73, 0x70, 0x65, 0x63, 0x69, 0x61, 0x6c, 0x69, 0x7a, 0x65, 0x64, 0x2e, 0x68, 0x70, 0x70, 0x00
	.type		__unnamed_1,@object
	.size		__unnamed_1,(.L_0 - __unnamed_1)
__unnamed_1:
        /*0072*/ 	.byte	0x76, 0x6f, 0x69, 0x64, 0x20, 0x63, 0x75, 0x74, 0x6c, 0x61, 0x73, 0x73, 0x3a, 0x3a, 0x67, 0x65
        /* <DEDUP_REMOVED lines=172> */
        /*0b42*/ 	.byte	0x3a, 0x3a, 0x69, 0x64, 0x65, 0x6e, 0x74, 0x69, 0x74, 0x79, 0x5d, 0x00
.L_0:


//--------------------- .nv.shared._ZN7cutlass13device_kernelINS_4gemm6kernel13GemmUniversalIN4cute5tupleIJiiiiEEENS1_10collective13CollectiveMmaINS1_34MainloopSm90TmaGmmaWarpSpecializedILi5ENS5_IJNS4_1CILi2EEENSA_ILi1EEESC_EEENS1_35KernelTmaWarpSpecializedCooperativeEEENS5_IJNSA_ILi256EEENSA_ILi48EEENSA_ILi128EEEEEEaNS5_IJlSC_lEEEaSK_NS4_8TiledMMAINS4_8MMA_AtomIJNS4_4SM904GMMA26MMA_64x16x32_S32S8S8_SS_TNEEEENS4_6LayoutISD_NS5_IJSC_NSA_ILi0EEESS_EEEEENS5_IJNS4_10UnderscoreESV_SV_EEEEENS4_13SM90_TMA_LOADENS4_14ComposedLayoutINS4_7SwizzleILi3ELi4ELi3EEENS4_18smem_ptr_flag_bitsILi8EEENSR_INS5_IJNSA_ILi8EEESI_EEENS5_IJSI_SC_EEEEEEEvNS4_8identityENS4_23SM90_TMA_LOAD_MULTICASTES18_vS19_EENS_8epilogue10collective6detail29Sm90TmaWarpSpecializedAdapterINS1D_15DefaultEpilogueIaSK_SK_NS1C_6thread17LinearCombinationIaLi1EiiLNS1H_9ScaleType4KindE0ELNS_15FloatRoundStyleE2EaEENS1_15EpilogueDefaultEEEEEvvEEEEvNT_6ParamsE --------------------------
	.section	.nv.shared._ZN7cutlass13device_kernelINS_4gemm6kernel13GemmUniversalIN4cute5tupleIJiiiiEEENS1_10collective13CollectiveMmaINS1_34MainloopSm90TmaGmmaWarpSpecializedILi5ENS5_IJNS4_1CILi2EEENSA_ILi1EEESC_EEENS1_35KernelTmaWarpSpecializedCooperativeEEENS5_IJNSA_ILi256EEENSA_ILi48EEENSA_ILi128EEEEEEaNS5_IJlSC_lEEEaSK_NS4_8TiledMMAINS4_8MMA_AtomIJNS4_4SM904GMMA26MMA_64x16x32_S32S8S8_SS_TNEEEENS4_6LayoutISD_NS5_IJSC_NSA_ILi0EEESS_EEEEENS5_IJNS4_10UnderscoreESV_SV_EEEEENS4_13SM90_TMA_LOADENS4_14ComposedLayoutINS4_7SwizzleILi3ELi4ELi3EEENS4_18smem_ptr_flag_bitsILi8EEENSR_INS5_IJNSA_ILi8EEESI_EEENS5_IJSI_SC_EEEEEEEvNS4_8identityENS4_23SM90_TMA_LOAD_MULTICASTES18_vS19_EENS_8epilogue10collective6detail29Sm90TmaWarpSpecializedAdapterINS1D_15DefaultEpilogueIaSK_SK_NS1C_6thread17LinearCombinationIaLi1EiiLNS1H_9ScaleType4KindE0ELNS_15FloatRoundStyleE2EaEENS1_15EpilogueDefaultEEEEEvvEEEEvNT_6ParamsE,"aw",@nobits
	.sectionflags	@""
	.align	16
	.zero		1024


//--------------------- .nv.shared.reserved.0     --------------------------
	.section	.nv.shared.reserved.0,"aw",@nobits
	.weak		__nv_reservedSMEM_offset_0_alias
	.size		__nv_reservedSMEM_offset_0_alias, 0, 0
	.other		__nv_reservedSMEM_offset_0_alias,@"STO_CUDA_RESERVED_SHARED STV_DEFAULT"
__nv_reservedSMEM_offset_0_alias:
	.zero		0


//--------------------- .nv.global                --------------------------
	.section	.nv.global,"aw",@nobits
.nv.global:
	.type		_ZN39_INTERNAL_d872bdda_4_k_cu_25b79c03_93254cute1_E,@object
	.size		_ZN39_INTERNAL_d872bdda_4_k_cu_25b79c03_93254cute1_E,(_ZN39_INTERNAL_d872bdda_4_k_cu_25b79c03_93254cuda3std3__45__cpo6cbeginE - _ZN39_INTERNAL_d872bdda_4_k_cu_25b79c03_93254cute1_E)
_ZN39_INTERNAL_d872bdda_4_k_cu_25b79c03_93254cute1_E:
	.zero		1
	.type		_ZN39_INTERNAL_d872bdda_4_k_cu_25b79c03_93254cuda3std3__45__cpo6cbeginE,@object
	.size		_ZN39_INTERNAL_d872bdda_4_k_cu_25b79c03_93254cuda3std3__45__cpo6cbeginE,(_ZN39_INTERNAL_d872bdda_4_k_cu_25b79c03_93254cuda3std3__48in_placeE - _ZN39_INTERNAL_d872bdda_4_k_cu_25b79c03_93254cuda3std3__45__cpo6cbeginE)
_ZN39_INTERNAL_d872bdda_4_k_cu_25b79c03_93254cuda3std3__45__cpo6cbeginE:
	.zero		1
	.type		_ZN39_INTERNAL_d872bdda_4_k_cu_25b79c03_93254cuda3std3__48in_placeE,@object
	.size		_ZN39_INTERNAL_d872bdda_4_k_cu_25b79c03_93254cuda3std3__48in_placeE,(_ZN39_INTERNAL_d872bdda_4_k_cu_25b79c03_93254cuda3std6ranges3__45__cpo9iter_moveE - _ZN39_INTERNAL_d872bdda_4_k_cu_25b79c03_93254cuda3std3__48in_placeE)
_ZN39_INTERNAL_d872bdda_4_k_cu_25b79c03_93254cuda3std3__48in_placeE:
	.zero		1
	.type		_ZN39_INTERNAL_d872bdda_4_k_cu_25b79c03_93254cuda3std6ranges3__45__cpo9iter_moveE,@object
	.size		_ZN39_INTERNAL_d872bdda_4_k_cu_25b79c03_93254cuda3std6ranges3__45__cpo9iter_moveE,(_ZN39_INTERNAL_d872bdda_4_k_cu_25b79c03_93254cuda3std3__45__cpo5beginE - _ZN39_INTERNAL_d872bdda_4_k_cu_25b79c03_93254cuda3std6ranges3__45__cpo9iter_moveE)
_ZN39_INTERNAL_d872bdda_4_k_cu_25b79c03_93254cuda3std6ranges3__45__cpo9iter_moveE:
	.zero		1
	.type		_ZN39_INTERNAL_d872bdda_4_k_cu_25b79c03_93254cuda3std3__45__cpo5beginE,@object
	.size		_ZN39_INTERNAL_d872bdda_4_k_cu_25b79c03_93254cuda3std3__45__cpo5beginE,(_ZN39_INTERNAL_d872bdda_4_k_cu_25b79c03_93254cuda3std3__441_GLOBAL__N__d872bdda_4_k_cu_25b79c03_93256ignoreE - _ZN39_INTERNAL_d872bdda_4_k_cu_25b79c03_93254cuda3std3__45__cpo5beginE)
_ZN39_INTERNAL_d872bdda_4_k_cu_25b79c03_93254cuda3std3__45__cpo5beginE:
	.zero		1
	.type		_ZN39_INTERNAL_d872bdda_4_k_cu_25b79c03_93254cuda3std3__441_GLOBAL__N__d872bdda_4_k_cu_25b79c03_93256ignoreE,@object
	.size		_ZN39_INTERNAL_d872bdda_4_k_cu_25b79c03_93254cuda3std3__441_GLOBAL__N__d872bdda_4_k_cu_25b79c03_93256ignoreE,(_ZN39_INTERNAL_d872bdda_4_k_cu_25b79c03_93254cute7productE - _ZN39_INTERNAL_d872bdda_4_k_cu_25b79c03_93254cuda3std3__441_GLOBAL__N__d872bdda_4_k_cu_25b79c03_93256ignoreE)
_ZN39_INTERNAL_d872bdda_4_k_cu_25b79c03_93254cuda3std3__441_GLOBAL__N__d872bdda_4_k_cu_25b79c03_93256ignoreE:
	.zero		1
	.type		_ZN39_INTERNAL_d872bdda_4_k_cu_25b79c03_93254cute7productE,@object
	.size		_ZN39_INTERNAL_d872bdda_4_k_cu_25b79c03_93254cute7productE,(_ZN39_INTERNAL_d872bdda_4_k_cu_25b79c03_93254cuda3std3__45__cpo3endE - _ZN39_INTERNAL_d872bdda_4_k_cu_25b79c03_93254cute7productE)
_ZN39_INTERNAL_d872bdda_4_k_cu_25b79c03_93254cute7productE:
	.zero		1
	.type		_ZN39_INTERNAL_d872bdda_4_k_cu_25b79c03_93254cuda3std3__45__cpo3endE,@object
	.size		_ZN39_INTERNAL_d872bdda_4_k_cu_25b79c03_93254cuda3std3__45__cpo3endE,(_ZN39_INTERNAL_d872bdda_4_k_cu_25b79c03_93254cuda3std3__419piecewise_constructE - _ZN39_INTERNAL_d872bdda_4_k_cu_25b79c03_93254cuda3std3__45__cpo3endE)
_ZN39_INTERNAL_d872bdda_4_k_cu_25b79c03_93254cuda3std3__45__cpo3endE:
	.zero		1
	.type		_ZN39_INTERNAL_d872bdda_4_k_cu_25b79c03_93254cuda3std3__419piecewise_constructE,@object
	.size		_ZN39_INTERNAL_d872bdda_4_k_cu_25b79c03_93254cuda3std3__419piecewise_constructE,(_ZN39_INTERNAL_d872bdda_4_k_cu_25b79c03_93254cuda3std3__45__cpo4cendE - _ZN39_INTERNAL_d872bdda_4_k_cu_25b79c03_93254cuda3std3__419piecewise_constructE)
_ZN39_INTERNAL_d872bdda_4_k_cu_25b79c03_93254cuda3std3__419piecewise_constructE:
	.zero		1
	.type		_ZN39_INTERNAL_d872bdda_4_k_cu_25b79c03_93254cuda3std3__45__cpo4cendE,@object
	.size		_ZN39_INTERNAL_d872bdda_4_k_cu_25b79c03_93254cuda3std3__45__cpo4cendE,(_ZN39_INTERNAL_d872bdda_4_k_cu_25b79c03_93254cuda3std6ranges3__45__cpo4swapE - _ZN39_INTERNAL_d872bdda_4_k_cu_25b79c03_93254cuda3std3__45__cpo4cendE)
_ZN39_INTERNAL_d872bdda_4_k_cu_25b79c03_93254cuda3std3__45__cpo4cendE:
	.zero		1
	.type		_ZN39_INTERNAL_d872bdda_4_k_cu_25b79c03_93254cuda3std6ranges3__45__cpo4swapE,@object
	.size		_ZN39_INTERNAL_d872bdda_4_k_cu_25b79c03_93254cuda3std6ranges3__45__cpo4swapE,(.L_8 - _ZN39_INTERNAL_d872bdda_4_k_cu_25b79c03_93254cuda3std6ranges3__45__cpo4swapE)
_ZN39_INTERNAL_d872bdda_4_k_cu_25b79c03_93254cuda3std6ranges3__45__cpo4swapE:
	.zero		1
.L_8:


//--------------------- .nv.constant0._ZN7cutlass13device_kernelINS_4gemm6kernel13GemmUniversalIN4cute5tupleIJiiiiEEENS1_10collective13CollectiveMmaINS1_34MainloopSm90TmaGmmaWarpSpecializedILi5ENS5_IJNS4_1CILi2EEENSA_ILi1EEESC_EEENS1_35KernelTmaWarpSpecializedCooperativeEEENS5_IJNSA_ILi256EEENSA_ILi48EEENSA_ILi128EEEEEEaNS5_IJlSC_lEEEaSK_NS4_8TiledMMAINS4_8MMA_AtomIJNS4_4SM904GMMA26MMA_64x16x32_S32S8S8_SS_TNEEEENS4_6LayoutISD_NS5_IJSC_NSA_ILi0EEESS_EEEEENS5_IJNS4_10UnderscoreESV_SV_EEEEENS4_13SM90_TMA_LOADENS4_14ComposedLayoutINS4_7SwizzleILi3ELi4ELi3EEENS4_18smem_ptr_flag_bitsILi8EEENSR_INS5_IJNSA_ILi8EEESI_EEENS5_IJSI_SC_EEEEEEEvNS4_8identityENS4_23SM90_TMA_LOAD_MULTICASTES18_vS19_EENS_8epilogue10collective6detail29Sm90TmaWarpSpecializedAdapterINS1D_15DefaultEpilogueIaSK_SK_NS1C_6thread17LinearCombinationIaLi1EiiLNS1H_9ScaleType4KindE0ELNS_15FloatRoundStyleE2EaEENS1_15EpilogueDefaultEEEEEvvEEEEvNT_6ParamsE --------------------------
	.section	.nv.constant0._ZN7cutlass13device_kernelINS_4gemm6kernel13GemmUniversalIN4cute5tupleIJiiiiEEENS1_10collective13CollectiveMmaINS1_34MainloopSm90TmaGmmaWarpSpecializedILi5ENS5_IJNS4_1CILi2EEENSA_ILi1EEESC_EEENS1_35KernelTmaWarpSpecializedCooperativeEEENS5_IJNSA_ILi256EEENSA_ILi48EEENSA_ILi128EEEEEEaNS5_IJlSC_lEEEaSK_NS4_8TiledMMAINS4_8MMA_AtomIJNS4_4SM904GMMA26MMA_64x16x32_S32S8S8_SS_TNEEEENS4_6LayoutISD_NS5_IJSC_NSA_ILi0EEESS_EEEEENS5_IJNS4_10UnderscoreESV_SV_EEEEENS4_13SM90_TMA_LOADENS4_14ComposedLayoutINS4_7SwizzleILi3ELi4ELi3EEENS4_18smem_ptr_flag_bitsILi8EEENSR_INS5_IJNSA_ILi8EEESI_EEENS5_IJSI_SC_EEEEEEEvNS4_8identityENS4_23SM90_TMA_LOAD_MULTICASTES18_vS19_EENS_8epilogue10collective6detail29Sm90TmaWarpSpecializedAdapterINS1D_15DefaultEpilogueIaSK_SK_NS1C_6thread17LinearCombinationIaLi1EiiLNS1H_9ScaleType4KindE0ELNS_15FloatRoundStyleE2EaEENS1_15EpilogueDefaultEEEEEvvEEEEvNT_6ParamsE,"a",@progbits
	.sectionflags	@""
	.align	4
.nv.constant0._ZN7cutlass13device_kernelINS_4gemm6kernel13GemmUniversalIN4cute5tupleIJiiiiEEENS1_10collective13CollectiveMmaINS1_34MainloopSm90TmaGmmaWarpSpecializedILi5ENS5_IJNS4_1CILi2EEENSA_ILi1EEESC_EEENS1_35KernelTmaWarpSpecializedCooperativeEEENS5_IJNSA_ILi256EEENSA_ILi48EEENSA_ILi128EEEEEEaNS5_IJlSC_lEEEaSK_NS4_8TiledMMAINS4_8MMA_AtomIJNS4_4SM904GMMA26MMA_64x16x32_S32S8S8_SS_TNEEEENS4_6LayoutISD_NS5_IJSC_NSA_ILi0EEESS_EEEEENS5_IJNS4_10UnderscoreESV_SV_EEEEENS4_13SM90_TMA_LOADENS4_14ComposedLayoutINS4_7SwizzleILi3ELi4ELi3EEENS4_18smem_ptr_flag_bitsILi8EEENSR_INS5_IJNSA_ILi8EEESI_EEENS5_IJSI_SC_EEEEEEEvNS4_8identityENS4_23SM90_TMA_LOAD_MULTICASTES18_vS19_EENS_8epilogue10collective6detail29Sm90TmaWarpSpecializedAdapterINS1D_15DefaultEpilogueIaSK_SK_NS1C_6thread17LinearCombinationIaLi1EiiLNS1H_9ScaleType4KindE0ELNS_15FloatRoundStyleE2EaEENS1_15EpilogueDefaultEEEEEvvEEEEvNT_6ParamsE:
	.zero		1664


//--------------------- SYMBOLS --------------------------

	.type		.nv.reservedSmem.offset0,@object
	.size		.nv.reservedSmem.offset0,0x4
	.type		__assertfail,@function
